//
// Generated by NVIDIA NVVM Compiler
//
// Compiler Build ID: CL-36424714
// Cuda compilation tools, release 13.0, V13.0.88
// Based on NVVM 20.0.0
//

.version 9.0
.target sm_100
.address_size 64

	// .globl	_Z22dropout_forward_kernelPKfPfPiifP17curandStateXORWOW
.global .align 4 .b8 precalc_xorwow_matrix[102400];
.global .align 4 .b8 precalc_xorwow_offset_matrix[102400];
.global .align 4 .b8 mrg32k3aM1[2304];
.global .align 4 .b8 mrg32k3aM2[2304];
.global .align 4 .b8 mrg32k3aM1SubSeq[2016];
.global .align 4 .b8 mrg32k3aM2SubSeq[2016];
.global .align 4 .b8 mrg32k3aM1Seq[2304];
.global .align 4 .b8 mrg32k3aM2Seq[2304];
.const .align 8 .b8 __cr_lgamma_table[72];

.visible .entry _Z22dropout_forward_kernelPKfPfPiifP17curandStateXORWOW(
	.param .u64 .ptr .align 1 _Z22dropout_forward_kernelPKfPfPiifP17curandStateXORWOW_param_0,
	.param .u64 .ptr .align 1 _Z22dropout_forward_kernelPKfPfPiifP17curandStateXORWOW_param_1,
	.param .u64 .ptr .align 1 _Z22dropout_forward_kernelPKfPfPiifP17curandStateXORWOW_param_2,
	.param .u32 _Z22dropout_forward_kernelPKfPfPiifP17curandStateXORWOW_param_3,
	.param .f32 _Z22dropout_forward_kernelPKfPfPiifP17curandStateXORWOW_param_4,
	.param .u64 .ptr .align 1 _Z22dropout_forward_kernelPKfPfPiifP17curandStateXORWOW_param_5
)
{
	.reg .pred 	%p<3>;
	.reg .b32 	%r<23>;
	.reg .b32 	%f<8>;
	.reg .b64 	%rd<18>;

	ld.param.u64 	%rd3, [_Z22dropout_forward_kernelPKfPfPiifP17curandStateXORWOW_param_0];
	ld.param.u64 	%rd5, [_Z22dropout_forward_kernelPKfPfPiifP17curandStateXORWOW_param_1];
	ld.param.u64 	%rd6, [_Z22dropout_forward_kernelPKfPfPiifP17curandStateXORWOW_param_2];
	ld.param.u32 	%r2, [_Z22dropout_forward_kernelPKfPfPiifP17curandStateXORWOW_param_3];
	ld.param.f32 	%f1, [_Z22dropout_forward_kernelPKfPfPiifP17curandStateXORWOW_param_4];
	ld.param.u64 	%rd4, [_Z22dropout_forward_kernelPKfPfPiifP17curandStateXORWOW_param_5];
	cvta.to.global.u64 	%rd1, %rd6;
	cvta.to.global.u64 	%rd2, %rd5;
	mov.u32 	%r3, %ctaid.x;
	mov.u32 	%r4, %ntid.x;
	mov.u32 	%r5, %tid.x;
	mad.lo.s32 	%r1, %r3, %r4, %r5;
	setp.ge.s32 	%p1, %r1, %r2;
	@%p1 bra 	$L__BB0_4;
	cvta.to.global.u64 	%rd7, %rd4;
	mul.wide.s32 	%rd8, %r1, 48;
	add.s64 	%rd9, %rd7, %rd8;
	ld.global.v2.u32 	{%r6, %r7}, [%rd9];
	ld.global.v2.u32 	{%r8, %r9}, [%rd9+8];
	ld.global.v2.u32 	{%r10, %r11}, [%rd9+16];
	shr.u32 	%r12, %r7, 2;
	xor.b32  	%r13, %r12, %r7;
	shl.b32 	%r14, %r11, 4;
	shl.b32 	%r15, %r13, 1;
	xor.b32  	%r16, %r14, %r15;
	xor.b32  	%r17, %r16, %r11;
	xor.b32  	%r18, %r17, %r13;
	add.s32 	%r19, %r6, 362437;
	add.s32 	%r20, %r18, %r19;
	cvt.rn.f32.u32 	%f2, %r20;
	fma.rn.f32 	%f3, %f2, 0f2F800000, 0f2F000000;
	st.global.v2.u32 	[%rd9], {%r19, %r8};
	st.global.v2.u32 	[%rd9+8], {%r9, %r10};
	st.global.v2.u32 	[%rd9+16], {%r11, %r18};
	setp.leu.f32 	%p2, %f3, %f1;
	@%p2 bra 	$L__BB0_3;
	cvta.to.global.u64 	%rd13, %rd3;
	mul.wide.s32 	%rd14, %r1, 4;
	add.s64 	%rd15, %rd13, %rd14;
	ld.global.f32 	%f4, [%rd15];
	mov.f32 	%f5, 0f3F800000;
	sub.f32 	%f6, %f5, %f1;
	div.rn.f32 	%f7, %f4, %f6;
	add.s64 	%rd16, %rd2, %rd14;
	st.global.f32 	[%rd16], %f7;
	add.s64 	%rd17, %rd1, %rd14;
	mov.b32 	%r22, 1;
	st.global.u32 	[%rd17], %r22;
	bra.uni 	$L__BB0_4;
$L__BB0_3:
	mul.wide.s32 	%rd10, %r1, 4;
	add.s64 	%rd11, %rd2, %rd10;
	mov.b32 	%r21, 0;
	st.global.u32 	[%rd11], %r21;
	add.s64 	%rd12, %rd1, %rd10;
	st.global.u32 	[%rd12], %r21;
$L__BB0_4:
	ret;

}
	// .globl	_Z23dropout_backward_kernelPKfPKiPfif
.visible .entry _Z23dropout_backward_kernelPKfPKiPfif(
	.param .u64 .ptr .align 1 _Z23dropout_backward_kernelPKfPKiPfif_param_0,
	.param .u64 .ptr .align 1 _Z23dropout_backward_kernelPKfPKiPfif_param_1,
	.param .u64 .ptr .align 1 _Z23dropout_backward_kernelPKfPKiPfif_param_2,
	.param .u32 _Z23dropout_backward_kernelPKfPKiPfif_param_3,
	.param .f32 _Z23dropout_backward_kernelPKfPKiPfif_param_4
)
{
	.reg .pred 	%p<2>;
	.reg .b32 	%r<7>;
	.reg .b32 	%f<8>;
	.reg .b64 	%rd<11>;

	ld.param.u64 	%rd1, [_Z23dropout_backward_kernelPKfPKiPfif_param_0];
	ld.param.u64 	%rd2, [_Z23dropout_backward_kernelPKfPKiPfif_param_1];
	ld.param.u64 	%rd3, [_Z23dropout_backward_kernelPKfPKiPfif_param_2];
	ld.param.u32 	%r2, [_Z23dropout_backward_kernelPKfPKiPfif_param_3];
	ld.param.f32 	%f1, [_Z23dropout_backward_kernelPKfPKiPfif_param_4];
	mov.u32 	%r3, %ctaid.x;
	mov.u32 	%r4, %ntid.x;
	mov.u32 	%r5, %tid.x;
	mad.lo.s32 	%r1, %r3, %r4, %r5;
	setp.ge.s32 	%p1, %r1, %r2;
	@%p1 bra 	$L__BB1_2;
	cvta.to.global.u64 	%rd4, %rd1;
	cvta.to.global.u64 	%rd5, %rd2;
	cvta.to.global.u64 	%rd6, %rd3;
	mul.wide.s32 	%rd7, %r1, 4;
	add.s64 	%rd8, %rd4, %rd7;
	ld.global.f32 	%f2, [%rd8];
	add.s64 	%rd9, %rd5, %rd7;
	ld.global.u32 	%r6, [%rd9];
	cvt.rn.f32.s32 	%f3, %r6;
	mul.f32 	%f4, %f2, %f3;
	mov.f32 	%f5, 0f3F800000;
	sub.f32 	%f6, %f5, %f1;
	div.rn.f32 	%f7, %f4, %f6;
	add.s64 	%rd10, %rd6, %rd7;
	st.global.f32 	[%rd10], %f7;
$L__BB1_2:
	ret;

}
	// .globl	_Z25init_curand_states_kernelP17curandStateXORWOWyi
.visible .entry _Z25init_curand_states_kernelP17curandStateXORWOWyi(
	.param .u64 .ptr .align 1 _Z25init_curand_states_kernelP17curandStateXORWOWyi_param_0,
	.param .u64 _Z25init_curand_states_kernelP17curandStateXORWOWyi_param_1,
	.param .u32 _Z25init_curand_states_kernelP17curandStateXORWOWyi_param_2
)
{
	.reg .pred 	%p<25>;
	.reg .b32 	%r<414>;
	.reg .b64 	%rd<19>;

	ld.param.u64 	%rd8, [_Z25init_curand_states_kernelP17curandStateXORWOWyi_param_0];
	ld.param.u64 	%rd9, [_Z25init_curand_states_kernelP17curandStateXORWOWyi_param_1];
	ld.param.u32 	%r183, [_Z25init_curand_states_kernelP17curandStateXORWOWyi_param_2];
	mov.u32 	%r184, %ctaid.x;
	mov.u32 	%r185, %ntid.x;
	mov.u32 	%r186, %tid.x;
	mad.lo.s32 	%r1, %r184, %r185, %r186;
	setp.ge.s32 	%p1, %r1, %r183;
	@%p1 bra 	$L__BB2_44;
	cvta.to.global.u64 	%rd10, %rd8;
	cvt.s64.s32 	%rd18, %r1;
	mul.wide.s32 	%rd11, %r1, 48;
	add.s64 	%rd2, %rd10, %rd11;
	cvt.u32.u64 	%r187, %rd9;
	xor.b32  	%r188, %r187, -1429050551;
	mul.lo.s32 	%r189, %r188, 1099087573;
	{ .reg .b32 tmp; mov.b64 {tmp, %r190}, %rd9; }
	xor.b32  	%r191, %r190, -136515619;
	mul.lo.s32 	%r192, %r191, -1703105765;
	add.s32 	%r193, %r189, %r192;
	add.s32 	%r194, %r193, 6615241;
	add.s32 	%r195, %r189, 123456789;
	st.global.v2.u32 	[%rd2], {%r194, %r195};
	xor.b32  	%r196, %r189, 362436069;
	add.s32 	%r197, %r192, 521288629;
	st.global.v2.u32 	[%rd2+8], {%r196, %r197};
	xor.b32  	%r198, %r192, 88675123;
	add.s32 	%r199, %r189, 5783321;
	st.global.v2.u32 	[%rd2+16], {%r198, %r199};
	setp.eq.s32 	%p2, %r1, 0;
	@%p2 bra 	$L__BB2_43;
	mov.b32 	%r320, 0;
$L__BB2_3:
	and.b64  	%rd4, %rd18, 3;
	setp.eq.s64 	%p3, %rd4, 0;
	@%p3 bra 	$L__BB2_42;
	mul.wide.u32 	%rd12, %r320, 3200;
	mov.u64 	%rd13, precalc_xorwow_matrix;
	add.s64 	%rd5, %rd13, %rd12;
	cvt.u32.u64 	%r3, %rd4;
	mov.b32 	%r321, 0;
$L__BB2_5:
	mov.b32 	%r334, 0;
	mov.u32 	%r335, %r334;
	mov.u32 	%r336, %r334;
	mov.u32 	%r337, %r334;
	mov.u32 	%r338, %r334;
	mov.u32 	%r327, %r334;
$L__BB2_6:
	mul.wide.u32 	%rd14, %r327, 4;
	add.s64 	%rd15, %rd2, %rd14;
	ld.global.u32 	%r11, [%rd15+4];
	shl.b32 	%r12, %r327, 5;
	mov.b32 	%r333, 0;
$L__BB2_7:
	.pragma "nounroll";
	shr.u32 	%r204, %r11, %r333;
	and.b32  	%r205, %r204, 1;
	setp.eq.b32 	%p4, %r205, 1;
	not.pred 	%p5, %p4;
	add.s32 	%r206, %r12, %r333;
	mul.lo.s32 	%r207, %r206, 5;
	mul.wide.u32 	%rd16, %r207, 4;
	add.s64 	%rd6, %rd5, %rd16;
	@%p5 bra 	$L__BB2_9;
	ld.global.u32 	%r208, [%rd6];
	xor.b32  	%r338, %r338, %r208;
	ld.global.u32 	%r209, [%rd6+4];
	xor.b32  	%r337, %r337, %r209;
	ld.global.u32 	%r210, [%rd6+8];
	xor.b32  	%r336, %r336, %r210;
	ld.global.u32 	%r211, [%rd6+12];
	xor.b32  	%r335, %r335, %r211;
	ld.global.u32 	%r212, [%rd6+16];
	xor.b32  	%r334, %r334, %r212;
$L__BB2_9:
	and.b32  	%r214, %r204, 2;
	setp.eq.s32 	%p6, %r214, 0;
	@%p6 bra 	$L__BB2_11;
	ld.global.u32 	%r215, [%rd6+20];
	xor.b32  	%r338, %r338, %r215;
	ld.global.u32 	%r216, [%rd6+24];
	xor.b32  	%r337, %r337, %r216;
	ld.global.u32 	%r217, [%rd6+28];
	xor.b32  	%r336, %r336, %r217;
	ld.global.u32 	%r218, [%rd6+32];
	xor.b32  	%r335, %r335, %r218;
	ld.global.u32 	%r219, [%rd6+36];
	xor.b32  	%r334, %r334, %r219;
$L__BB2_11:
	and.b32  	%r221, %r204, 4;
	setp.eq.s32 	%p7, %r221, 0;
	@%p7 bra 	$L__BB2_13;
	ld.global.u32 	%r222, [%rd6+40];
	xor.b32  	%r338, %r338, %r222;
	ld.global.u32 	%r223, [%rd6+44];
	xor.b32  	%r337, %r337, %r223;
	ld.global.u32 	%r224, [%rd6+48];
	xor.b32  	%r336, %r336, %r224;
	ld.global.u32 	%r225, [%rd6+52];
	xor.b32  	%r335, %r335, %r225;
	ld.global.u32 	%r226, [%rd6+56];
	xor.b32  	%r334, %r334, %r226;
$L__BB2_13:
	and.b32  	%r228, %r204, 8;
	setp.eq.s32 	%p8, %r228, 0;
	@%p8 bra 	$L__BB2_15;
	ld.global.u32 	%r229, [%rd6+60];
	xor.b32  	%r338, %r338, %r229;
	ld.global.u32 	%r230, [%rd6+64];
	xor.b32  	%r337, %r337, %r230;
	ld.global.u32 	%r231, [%rd6+68];
	xor.b32  	%r336, %r336, %r231;
	ld.global.u32 	%r232, [%rd6+72];
	xor.b32  	%r335, %r335, %r232;
	ld.global.u32 	%r233, [%rd6+76];
	xor.b32  	%r334, %r334, %r233;
$L__BB2_15:
	and.b32  	%r235, %r204, 16;
	setp.eq.s32 	%p9, %r235, 0;
	@%p9 bra 	$L__BB2_17;
	ld.global.u32 	%r236, [%rd6+80];
	xor.b32  	%r338, %r338, %r236;
	ld.global.u32 	%r237, [%rd6+84];
	xor.b32  	%r337, %r337, %r237;
	ld.global.u32 	%r238, [%rd6+88];
	xor.b32  	%r336, %r336, %r238;
	ld.global.u32 	%r239, [%rd6+92];
	xor.b32  	%r335, %r335, %r239;
	ld.global.u32 	%r240, [%rd6+96];
	xor.b32  	%r334, %r334, %r240;
$L__BB2_17:
	and.b32  	%r242, %r204, 32;
	setp.eq.s32 	%p10, %r242, 0;
	@%p10 bra 	$L__BB2_19;
	ld.global.u32 	%r243, [%rd6+100];
	xor.b32  	%r338, %r338, %r243;
	ld.global.u32 	%r244, [%rd6+104];
	xor.b32  	%r337, %r337, %r244;
	ld.global.u32 	%r245, [%rd6+108];
	xor.b32  	%r336, %r336, %r245;
	ld.global.u32 	%r246, [%rd6+112];
	xor.b32  	%r335, %r335, %r246;
	ld.global.u32 	%r247, [%rd6+116];
	xor.b32  	%r334, %r334, %r247;
$L__BB2_19:
	and.b32  	%r249, %r204, 64;
	setp.eq.s32 	%p11, %r249, 0;
	@%p11 bra 	$L__BB2_21;
	ld.global.u32 	%r250, [%rd6+120];
	xor.b32  	%r338, %r338, %r250;
	ld.global.u32 	%r251, [%rd6+124];
	xor.b32  	%r337, %r337, %r251;
	ld.global.u32 	%r252, [%rd6+128];
	xor.b32  	%r336, %r336, %r252;
	ld.global.u32 	%r253, [%rd6+132];
	xor.b32  	%r335, %r335, %r253;
	ld.global.u32 	%r254, [%rd6+136];
	xor.b32  	%r334, %r334, %r254;
$L__BB2_21:
	and.b32  	%r256, %r204, 128;
	setp.eq.s32 	%p12, %r256, 0;
	@%p12 bra 	$L__BB2_23;
	ld.global.u32 	%r257, [%rd6+140];
	xor.b32  	%r338, %r338, %r257;
	ld.global.u32 	%r258, [%rd6+144];
	xor.b32  	%r337, %r337, %r258;
	ld.global.u32 	%r259, [%rd6+148];
	xor.b32  	%r336, %r336, %r259;
	ld.global.u32 	%r260, [%rd6+152];
	xor.b32  	%r335, %r335, %r260;
	ld.global.u32 	%r261, [%rd6+156];
	xor.b32  	%r334, %r334, %r261;
$L__BB2_23:
	and.b32  	%r263, %r204, 256;
	setp.eq.s32 	%p13, %r263, 0;
	@%p13 bra 	$L__BB2_25;
	ld.global.u32 	%r264, [%rd6+160];
	xor.b32  	%r338, %r338, %r264;
	ld.global.u32 	%r265, [%rd6+164];
	xor.b32  	%r337, %r337, %r265;
	ld.global.u32 	%r266, [%rd6+168];
	xor.b32  	%r336, %r336, %r266;
	ld.global.u32 	%r267, [%rd6+172];
	xor.b32  	%r335, %r335, %r267;
	ld.global.u32 	%r268, [%rd6+176];
	xor.b32  	%r334, %r334, %r268;
$L__BB2_25:
	and.b32  	%r270, %r204, 512;
	setp.eq.s32 	%p14, %r270, 0;
	@%p14 bra 	$L__BB2_27;
	ld.global.u32 	%r271, [%rd6+180];
	xor.b32  	%r338, %r338, %r271;
	ld.global.u32 	%r272, [%rd6+184];
	xor.b32  	%r337, %r337, %r272;
	ld.global.u32 	%r273, [%rd6+188];
	xor.b32  	%r336, %r336, %r273;
	ld.global.u32 	%r274, [%rd6+192];
	xor.b32  	%r335, %r335, %r274;
	ld.global.u32 	%r275, [%rd6+196];
	xor.b32  	%r334, %r334, %r275;
$L__BB2_27:
	and.b32  	%r277, %r204, 1024;
	setp.eq.s32 	%p15, %r277, 0;
	@%p15 bra 	$L__BB2_29;
	ld.global.u32 	%r278, [%rd6+200];
	xor.b32  	%r338, %r338, %r278;
	ld.global.u32 	%r279, [%rd6+204];
	xor.b32  	%r337, %r337, %r279;
	ld.global.u32 	%r280, [%rd6+208];
	xor.b32  	%r336, %r336, %r280;
	ld.global.u32 	%r281, [%rd6+212];
	xor.b32  	%r335, %r335, %r281;
	ld.global.u32 	%r282, [%rd6+216];
	xor.b32  	%r334, %r334, %r282;
$L__BB2_29:
	and.b32  	%r284, %r204, 2048;
	setp.eq.s32 	%p16, %r284, 0;
	@%p16 bra 	$L__BB2_31;
	ld.global.u32 	%r285, [%rd6+220];
	xor.b32  	%r338, %r338, %r285;
	ld.global.u32 	%r286, [%rd6+224];
	xor.b32  	%r337, %r337, %r286;
	ld.global.u32 	%r287, [%rd6+228];
	xor.b32  	%r336, %r336, %r287;
	ld.global.u32 	%r288, [%rd6+232];
	xor.b32  	%r335, %r335, %r288;
	ld.global.u32 	%r289, [%rd6+236];
	xor.b32  	%r334, %r334, %r289;
$L__BB2_31:
	and.b32  	%r291, %r204, 4096;
	setp.eq.s32 	%p17, %r291, 0;
	@%p17 bra 	$L__BB2_33;
	ld.global.u32 	%r292, [%rd6+240];
	xor.b32  	%r338, %r338, %r292;
	ld.global.u32 	%r293, [%rd6+244];
	xor.b32  	%r337, %r337, %r293;
	ld.global.u32 	%r294, [%rd6+248];
	xor.b32  	%r336, %r336, %r294;
	ld.global.u32 	%r295, [%rd6+252];
	xor.b32  	%r335, %r335, %r295;
	ld.global.u32 	%r296, [%rd6+256];
	xor.b32  	%r334, %r334, %r296;
$L__BB2_33:
	and.b32  	%r298, %r204, 8192;
	setp.eq.s32 	%p18, %r298, 0;
	@%p18 bra 	$L__BB2_35;
	ld.global.u32 	%r299, [%rd6+260];
	xor.b32  	%r338, %r338, %r299;
	ld.global.u32 	%r300, [%rd6+264];
	xor.b32  	%r337, %r337, %r300;
	ld.global.u32 	%r301, [%rd6+268];
	xor.b32  	%r336, %r336, %r301;
	ld.global.u32 	%r302, [%rd6+272];
	xor.b32  	%r335, %r335, %r302;
	ld.global.u32 	%r303, [%rd6+276];
	xor.b32  	%r334, %r334, %r303;
$L__BB2_35:
	and.b32  	%r305, %r204, 16384;
	setp.eq.s32 	%p19, %r305, 0;
	@%p19 bra 	$L__BB2_37;
	ld.global.u32 	%r306, [%rd6+280];
	xor.b32  	%r338, %r338, %r306;
	ld.global.u32 	%r307, [%rd6+284];
	xor.b32  	%r337, %r337, %r307;
	ld.global.u32 	%r308, [%rd6+288];
	xor.b32  	%r336, %r336, %r308;
	ld.global.u32 	%r309, [%rd6+292];
	xor.b32  	%r335, %r335, %r309;
	ld.global.u32 	%r310, [%rd6+296];
	xor.b32  	%r334, %r334, %r310;
$L__BB2_37:
	and.b32  	%r312, %r204, 32768;
	setp.eq.s32 	%p20, %r312, 0;
	@%p20 bra 	$L__BB2_39;
	ld.global.u32 	%r313, [%rd6+300];
	xor.b32  	%r338, %r338, %r313;
	ld.global.u32 	%r314, [%rd6+304];
	xor.b32  	%r337, %r337, %r314;
	ld.global.u32 	%r315, [%rd6+308];
	xor.b32  	%r336, %r336, %r315;
	ld.global.u32 	%r316, [%rd6+312];
	xor.b32  	%r335, %r335, %r316;
	ld.global.u32 	%r317, [%rd6+316];
	xor.b32  	%r334, %r334, %r317;
$L__BB2_39:
	add.s32 	%r333, %r333, 16;
	setp.ne.s32 	%p21, %r333, 32;
	@%p21 bra 	$L__BB2_7;
	mad.lo.s32 	%r318, %r327, -31, %r12;
	add.s32 	%r327, %r318, 1;
	setp.ne.s32 	%p22, %r327, 5;
	@%p22 bra 	$L__BB2_6;
	st.global.u32 	[%rd2+4], %r338;
	st.global.u32 	[%rd2+8], %r337;
	st.global.u32 	[%rd2+12], %r336;
	st.global.u32 	[%rd2+16], %r335;
	st.global.u32 	[%rd2+20], %r334;
	add.s32 	%r321, %r321, 1;
	setp.lt.u32 	%p23, %r321, %r3;
	@%p23 bra 	$L__BB2_5;
$L__BB2_42:
	shr.u64 	%rd7, %rd18, 2;
	add.s32 	%r320, %r320, 1;
	setp.gt.u64 	%p24, %rd18, 3;
	mov.u64 	%rd18, %rd7;
	@%p24 bra 	$L__BB2_3;
$L__BB2_43:
	mov.b32 	%r319, 0;
	st.global.v2.u32 	[%rd2+24], {%r319, %r319};
	st.global.u32 	[%rd2+32], %r319;
	mov.b64 	%rd17, 0;
	st.global.u64 	[%rd2+40], %rd17;
$L__BB2_44:
	ret;

}


// ===== COMPILED SASS (sm_100) =====

	.target	sm_100

	.elftype	@"ET_EXEC"


//--------------------- .note.nv.tkinfo           --------------------------
	.section	.note.nv.tkinfo,"",@"SHT_NOTE"
	.sectionflags	@"SHF_NOTE_NV_TKINFO"
	.tkinfo
        /*0018*/ 	.word	0x00000002
        /*0030*/ 	.string	""
        /*0030*/ 	.string	"ptxas"
        /*0030*/ 	.string	"Cuda compilation tools, release 13.0, V13.0.88"
        /*0030*/ 	.string	"Build cuda_13.0.r13.0/compiler.36424714_0"
        /*0030*/ 	.string	"-arch sm_100 -m 64 "



//--------------------- .note.nv.cuinfo           --------------------------
	.section	.note.nv.cuinfo,"",@"SHT_NOTE"
	.sectionflags	@"SHF_NOTE_NV_CUINFO"
        /*0018*/ 	.short	0x0002
        /*001a*/ 	.short	0x0064
        /*001c*/ 	.short	0x0082
	.zero		2


//--------------------- .nv.info                  --------------------------
	.section	.nv.info,"",@"SHT_CUDA_INFO"
	.align	4


	//----- nvinfo : EIATTR_REGCOUNT
	.align		4
        /*0000*/ 	.byte	0x04, 0x2f
        /*0002*/ 	.short	(.L_10 - .L_9)
	.align		4
.L_9:
        /*0004*/ 	.word	index@(_Z22dropout_forward_kernelPKfPfPiifP17curandStateXORWOW)
        /*0008*/ 	.word	0x00000012


	//----- nvinfo : EIATTR_FRAME_SIZE
	.align		4
.L_10:
        /*000c*/ 	.byte	0x04, 0x11
        /*000e*/ 	.short	(.L_12 - .L_11)
	.align		4
.L_11:
        /*0010*/ 	.word	index@($__internal_1_$__cuda_sm3x_div_rn_noftz_f32_slowpath)
        /*0014*/ 	.word	0x00000000


	//----- nvinfo : EIATTR_FRAME_SIZE
	.align		4
.L_12:
        /*0018*/ 	.byte	0x04, 0x11
        /*001a*/ 	.short	(.L_14 - .L_13)
	.align		4
.L_13:
        /*001c*/ 	.word	index@(_Z22dropout_forward_kernelPKfPfPiifP17curandStateXORWOW)
        /*0020*/ 	.word	0x00000000


	//----- nvinfo : EIATTR_REGCOUNT
	.align		4
.L_14:
        /*0024*/ 	.byte	0x04, 0x2f
        /*0026*/ 	.short	(.L_16 - .L_15)
	.align		4
.L_15:
        /*0028*/ 	.word	index@(_Z23dropout_backward_kernelPKfPKiPfif)
        /*002c*/ 	.word	0x0000000f


	//----- nvinfo : EIATTR_FRAME_SIZE
	.align		4
.L_16:
        /*0030*/ 	.byte	0x04, 0x11
        /*0032*/ 	.short	(.L_18 - .L_17)
	.align		4
.L_17:
        /*0034*/ 	.word	index@($__internal_0_$__cuda_sm3x_div_rn_noftz_f32_slowpath)
        /*0038*/ 	.word	0x00000000


	//----- nvinfo : EIATTR_FRAME_SIZE
	.align		4
.L_18:
        /*003c*/ 	.byte	0x04, 0x11
        /*003e*/ 	.short	(.L_20 - .L_19)
	.align		4
.L_19:
        /*0040*/ 	.word	index@(_Z23dropout_backward_kernelPKfPKiPfif)
        /*0044*/ 	.word	0x00000000


	//----- nvinfo : EIATTR_REGCOUNT
	.align		4
.L_20:
        /*0048*/ 	.byte	0x04, 0x2f
        /*004a*/ 	.short	(.L_22 - .L_21)
	.align		4
.L_21:
        /*004c*/ 	.word	index@(_Z25init_curand_states_kernelP17curandStateXORWOWyi)
        /*0050*/ 	.word	0x0000001f


	//----- nvinfo : EIATTR_FRAME_SIZE
	.align		4
.L_22:
        /*0054*/ 	.byte	0x04, 0x11
        /*0056*/ 	.short	(.L_24 - .L_23)
	.align		4
.L_23:
        /*0058*/ 	.word	index@(_Z25init_curand_states_kernelP17curandStateXORWOWyi)
        /*005c*/ 	.word	0x00000000


	//----- nvinfo : EIATTR_MIN_STACK_SIZE
	.align		4
.L_24:
        /*0060*/ 	.byte	0x04, 0x12
        /*0062*/ 	.short	(.L_26 - .L_25)
	.align		4
.L_25:
        /*0064*/ 	.word	index@(_Z25init_curand_states_kernelP17curandStateXORWOWyi)
        /*0068*/ 	.word	0x00000000


	//----- nvinfo : EIATTR_MIN_STACK_SIZE
	.align		4
.L_26:
        /*006c*/ 	.byte	0x04, 0x12
        /*006e*/ 	.short	(.L_28 - .L_27)
	.align		4
.L_27:
        /*0070*/ 	.word	index@(_Z23dropout_backward_kernelPKfPKiPfif)
        /*0074*/ 	.word	0x00000000


	//----- nvinfo : EIATTR_MIN_STACK_SIZE
	.align		4
.L_28:
        /*0078*/ 	.byte	0x04, 0x12
        /*007a*/ 	.short	(.L_30 - .L_29)
	.align		4
.L_29:
        /*007c*/ 	.word	index@(_Z22dropout_forward_kernelPKfPfPiifP17curandStateXORWOW)
        /*0080*/ 	.word	0x00000000
.L_30:


//--------------------- .nv.compat                --------------------------
	.section	.nv.compat,"",@"SHT_CUDA_COMPAT_INFO"
	.align	4
        /*0000*/ 	.byte	0x02, 0x09, 0x00, 0x00, 0x02, 0x02, 0x01, 0x00, 0x02, 0x05, 0x05, 0x00, 0x03, 0x07, 0x01, 0x01
        /*0010*/ 	.byte	0x02, 0x03, 0x00, 0x00, 0x02, 0x06, 0x01, 0x00, 0x04, 0x0b, 0x08, 0x00, 0x01, 0x00, 0x00, 0x00
        /*0020*/ 	.byte	0x00, 0x00, 0x00, 0x00


//--------------------- .nv.info._Z25init_curand_states_kernelP17curandStateXORWOWyi --------------------------
	.section	.nv.info._Z25init_curand_states_kernelP17curandStateXORWOWyi,"",@"SHT_CUDA_INFO"
	.sectionflags	@""
	.align	4


	//----- nvinfo : EIATTR_CUDA_API_VERSION
	.align		4
        /*0000*/ 	.byte	0x04, 0x37
        /*0002*/ 	.short	(.L_32 - .L_31)
.L_31:
        /*0004*/ 	.word	0x00000082


	//----- nvinfo : EIATTR_KPARAM_INFO
	.align		4
.L_32:
        /*0008*/ 	.byte	0x04, 0x17
        /*000a*/ 	.short	(.L_34 - .L_33)
.L_33:
        /*000c*/ 	.word	0x00000000
        /*0010*/ 	.short	0x0002
        /*0012*/ 	.short	0x0010
        /*0014*/ 	.byte	0x00, 0xf0, 0x11, 0x00


	//----- nvinfo : EIATTR_KPARAM_INFO
	.align		4
.L_34:
        /*0018*/ 	.byte	0x04, 0x17
        /*001a*/ 	.short	(.L_36 - .L_35)
.L_35:
        /*001c*/ 	.word	0x00000000
        /*0020*/ 	.short	0x0001
        /*0022*/ 	.short	0x0008
        /*0024*/ 	.byte	0x00, 0xf0, 0x21, 0x00


	//----- nvinfo : EIATTR_KPARAM_INFO
	.align		4
.L_36:
        /*0028*/ 	.byte	0x04, 0x17
        /*002a*/ 	.short	(.L_38 - .L_37)
.L_37:
        /*002c*/ 	.word	0x00000000
        /*0030*/ 	.short	0x0000
        /*0032*/ 	.short	0x0000
        /*0034*/ 	.byte	0x00, 0xf5, 0x21, 0x00


	//----- nvinfo : EIATTR_SPARSE_MMA_MASK
	.align		4
.L_38:
        /*0038*/ 	.byte	0x03, 0x50
        /*003a*/ 	.short	0x0000


	//----- nvinfo : EIATTR_MAXREG_COUNT
	.align		4
        /*003c*/ 	.byte	0x03, 0x1b
        /*003e*/ 	.short	0x00ff


	//----- nvinfo : EIATTR_MERCURY_ISA_VERSION
	.align		4
        /*0040*/ 	.byte	0x03, 0x5f
        /*0042*/ 	.short	0x0101


	//----- nvinfo : EIATTR_VRC_CTA_INIT_COUNT
	.align		4
        /*0044*/ 	.byte	0x02, 0x4a
	.zero		1
	.zero		1


	//----- nvinfo : EIATTR_EXIT_INSTR_OFFSETS
	.align		4
        /*0048*/ 	.byte	0x04, 0x1c
        /*004a*/ 	.short	(.L_40 - .L_39)


	//   ....[0]....
.L_39:
        /*004c*/ 	.word	0x00000070


	//   ....[1]....
        /*0050*/ 	.word	0x00000f00


	//----- nvinfo : EIATTR_CRS_STACK_SIZE
	.align		4
.L_40:
        /*0054*/ 	.byte	0x04, 0x1e
        /*0056*/ 	.short	(.L_42 - .L_41)
.L_41:
        /*0058*/ 	.word	0x00000000


	//----- nvinfo : EIATTR_CBANK_PARAM_SIZE
	.align		4
.L_42:
        /*005c*/ 	.byte	0x03, 0x19
        /*005e*/ 	.short	0x0014


	//----- nvinfo : EIATTR_PARAM_CBANK
	.align		4
        /*0060*/ 	.byte	0x04, 0x0a
        /*0062*/ 	.short	(.L_44 - .L_43)
	.align		4
.L_43:
        /*0064*/ 	.word	index@(.nv.constant0._Z25init_curand_states_kernelP17curandStateXORWOWyi)
        /*0068*/ 	.short	0x0380
        /*006a*/ 	.short	0x0014


	//----- nvinfo : EIATTR_SW_WAR
	.align		4
.L_44:
        /*006c*/ 	.byte	0x04, 0x36
        /*006e*/ 	.short	(.L_46 - .L_45)
.L_45:
        /*0070*/ 	.word	0x00000008
.L_46:


//--------------------- .nv.info._Z23dropout_backward_kernelPKfPKiPfif --------------------------
	.section	.nv.info._Z23dropout_backward_kernelPKfPKiPfif,"",@"SHT_CUDA_INFO"
	.sectionflags	@""
	.align	4


	//----- nvinfo : EIATTR_CUDA_API_VERSION
	.align		4
        /*0000*/ 	.byte	0x04, 0x37
        /*0002*/ 	.short	(.L_48 - .L_47)
.L_47:
        /*0004*/ 	.word	0x00000082


	//----- nvinfo : EIATTR_KPARAM_INFO
	.align		4
.L_48:
        /*0008*/ 	.byte	0x04, 0x17
        /*000a*/ 	.short	(.L_50 - .L_49)
.L_49:
        /*000c*/ 	.word	0x00000000
        /*0010*/ 	.short	0x0004
        /*0012*/ 	.short	0x001c
        /*0014*/ 	.byte	0x00, 0xf0, 0x11, 0x00


	//----- nvinfo : EIATTR_KPARAM_INFO
	.align		4
.L_50:
        /*0018*/ 	.byte	0x04, 0x17
        /*001a*/ 	.short	(.L_52 - .L_51)
.L_51:
        /*001c*/ 	.word	0x00000000
        /*0020*/ 	.short	0x0003
        /*0022*/ 	.short	0x0018
        /*0024*/ 	.byte	0x00, 0xf0, 0x11, 0x00


	//----- nvinfo : EIATTR_KPARAM_INFO
	.align		4
.L_52:
        /*0028*/ 	.byte	0x04, 0x17
        /*002a*/ 	.short	(.L_54 - .L_53)
.L_53:
        /*002c*/ 	.word	0x00000000
        /*0030*/ 	.short	0x0002
        /*0032*/ 	.short	0x0010
        /*0034*/ 	.byte	0x00, 0xf5, 0x21, 0x00


	//----- nvinfo : EIATTR_KPARAM_INFO
	.align		4
.L_54:
        /*0038*/ 	.byte	0x04, 0x17
        /*003a*/ 	.short	(.L_56 - .L_55)
.L_55:
        /*003c*/ 	.word	0x00000000
        /*0040*/ 	.short	0x0001
        /*0042*/ 	.short	0x0008
        /*0044*/ 	.byte	0x00, 0xf5, 0x21, 0x00


	//----- nvinfo : EIATTR_KPARAM_INFO
	.align		4
.L_56:
        /*0048*/ 	.byte	0x04, 0x17
        /*004a*/ 	.short	(.L_58 - .L_57)
.L_57:
        /*004c*/ 	.word	0x00000000
        /*0050*/ 	.short	0x0000
        /*0052*/ 	.short	0x0000
        /*0054*/ 	.byte	0x00, 0xf5, 0x21, 0x00


	//----- nvinfo : EIATTR_SPARSE_MMA_MASK
	.align		4
.L_58:
        /*0058*/ 	.byte	0x03, 0x50
        /*005a*/ 	.short	0x0000


	//----- nvinfo : EIATTR_MAXREG_COUNT
	.align		4
        /*005c*/ 	.byte	0x03, 0x1b
        /*005e*/ 	.short	0x00ff


	//----- nvinfo : EIATTR_MERCURY_ISA_VERSION
	.align		4
        /*0060*/ 	.byte	0x03, 0x5f
        /*0062*/ 	.short	0x0101


	//----- nvinfo : EIATTR_VRC_CTA_INIT_COUNT
	.align		4
        /*0064*/ 	.byte	0x02, 0x4a
	.zero		1
	.zero		1


	//----- nvinfo : EIATTR_EXIT_INSTR_OFFSETS
	.align		4
        /*0068*/ 	.byte	0x04, 0x1c
        /*006a*/ 	.short	(.L_60 - .L_59)


	//   ....[0]....
.L_59:
        /*006c*/ 	.word	0x00000070


	//   ....[1]....
        /*0070*/ 	.word	0x00000230


	//----- nvinfo : EIATTR_CRS_STACK_SIZE
	.align		4
.L_60:
        /*0074*/ 	.byte	0x04, 0x1e
        /*0076*/ 	.short	(.L_62 - .L_61)
.L_61:
        /*0078*/ 	.word	0x00000000


	//----- nvinfo : EIATTR_CBANK_PARAM_SIZE
	.align		4
.L_62:
        /*007c*/ 	.byte	0x03, 0x19
        /*007e*/ 	.short	0x0020


	//----- nvinfo : EIATTR_PARAM_CBANK
	.align		4
        /*0080*/ 	.byte	0x04, 0x0a
        /*0082*/ 	.short	(.L_64 - .L_63)
	.align		4
.L_63:
        /*0084*/ 	.word	index@(.nv.constant0._Z23dropout_backward_kernelPKfPKiPfif)
        /*0088*/ 	.short	0x0380
        /*008a*/ 	.short	0x0020


	//----- nvinfo : EIATTR_SW_WAR
	.align		4
.L_64:
        /*008c*/ 	.byte	0x04, 0x36
        /*008e*/ 	.short	(.L_66 - .L_65)
.L_65:
        /*0090*/ 	.word	0x00000008
.L_66:


//--------------------- .nv.info._Z22dropout_forward_kernelPKfPfPiifP17curandStateXORWOW --------------------------
	.section	.nv.info._Z22dropout_forward_kernelPKfPfPiifP17curandStateXORWOW,"",@"SHT_CUDA_INFO"
	.sectionflags	@""
	.align	4


	//----- nvinfo : EIATTR_CUDA_API_VERSION
	.align		4
        /*0000*/ 	.byte	0x04, 0x37
        /*0002*/ 	.short	(.L_68 - .L_67)
.L_67:
        /*0004*/ 	.word	0x00000082


	//----- nvinfo : EIATTR_KPARAM_INFO
	.align		4
.L_68:
        /*0008*/ 	.byte	0x04, 0x17
        /*000a*/ 	.short	(.L_70 - .L_69)
.L_69:
        /*000c*/ 	.word	0x00000000
        /*0010*/ 	.short	0x0005
        /*0012*/ 	.short	0x0020
        /*0014*/ 	.byte	0x00, 0xf5, 0x21, 0x00


	//----- nvinfo : EIATTR_KPARAM_INFO
	.align		4
.L_70:
        /*0018*/ 	.byte	0x04, 0x17
        /*001a*/ 	.short	(.L_72 - .L_71)
.L_71:
        /*001c*/ 	.word	0x00000000
        /*0020*/ 	.short	0x0004
        /*0022*/ 	.short	0x001c
        /*0024*/ 	.byte	0x00, 0xf0, 0x11, 0x00


	//----- nvinfo : EIATTR_KPARAM_INFO
	.align		4
.L_72:
        /*0028*/ 	.byte	0x04, 0x17
        /*002a*/ 	.short	(.L_74 - .L_73)
.L_73:
        /*002c*/ 	.word	0x00000000
        /*0030*/ 	.short	0x0003
        /*0032*/ 	.short	0x0018
        /*0034*/ 	.byte	0x00, 0xf0, 0x11, 0x00


	//----- nvinfo : EIATTR_KPARAM_INFO
	.align		4
.L_74:
        /*0038*/ 	.byte	0x04, 0x17
        /*003a*/ 	.short	(.L_76 - .L_75)
.L_75:
        /*003c*/ 	.word	0x00000000
        /*0040*/ 	.short	0x0002
        /*0042*/ 	.short	0x0010
        /*0044*/ 	.byte	0x00, 0xf5, 0x21, 0x00


	//----- nvinfo : EIATTR_KPARAM_INFO
	.align		4
.L_76:
        /*0048*/ 	.byte	0x04, 0x17
        /*004a*/ 	.short	(.L_78 - .L_77)
.L_77:
        /*004c*/ 	.word	0x00000000
        /*0050*/ 	.short	0x0001
        /*0052*/ 	.short	0x0008
        /*0054*/ 	.byte	0x00, 0xf5, 0x21, 0x00


	//----- nvinfo : EIATTR_KPARAM_INFO
	.align		4
.L_78:
        /*0058*/ 	.byte	0x04, 0x17
        /*005a*/ 	.short	(.L_80 - .L_79)
.L_79:
        /*005c*/ 	.word	0x00000000
        /*0060*/ 	.short	0x0000
        /*0062*/ 	.short	0x0000
        /*0064*/ 	.byte	0x00, 0xf5, 0x21, 0x00


	//----- nvinfo : EIATTR_SPARSE_MMA_MASK
	.align		4
.L_80:
        /*0068*/ 	.byte	0x03, 0x50
        /*006a*/ 	.short	0x0000


	//----- nvinfo : EIATTR_MAXREG_COUNT
	.align		4
        /*006c*/ 	.byte	0x03, 0x1b
        /*006e*/ 	.short	0x00ff


	//----- nvinfo : EIATTR_MERCURY_ISA_VERSION
	.align		4
        /*0070*/ 	.byte	0x03, 0x5f
        /*0072*/ 	.short	0x0101


	//----- nvinfo : EIATTR_VRC_CTA_INIT_COUNT
	.align		4
        /*0074*/ 	.byte	0x02, 0x4a
	.zero		1
	.zero		1


	//----- nvinfo : EIATTR_EXIT_INSTR_OFFSETS
	.align		4
        /*0078*/ 	.byte	0x04, 0x1c
        /*007a*/ 	.short	(.L_82 - .L_81)


	//   ....[0]....
.L_81:
        /*007c*/ 	.word	0x00000070


	//   ....[1]....
        /*0080*/ 	.word	0x000003b0


	//   ....[2]....
        /*0084*/ 	.word	0x00000420


	//----- nvinfo : EIATTR_CRS_STACK_SIZE
	.align		4
.L_82:
        /*0088*/ 	.byte	0x04, 0x1e
        /*008a*/ 	.short	(.L_84 - .L_83)
.L_83:
        /*008c*/ 	.word	0x00000000


	//----- nvinfo : EIATTR_CBANK_PARAM_SIZE
	.align		4
.L_84:
        /*0090*/ 	.byte	0x03, 0x19
        /*0092*/ 	.short	0x0028


	//----- nvinfo : EIATTR_PARAM_CBANK
	.align		4
        /*0094*/ 	.byte	0x04, 0x0a
        /*0096*/ 	.short	(.L_86 - .L_85)
	.align		4
.L_85:
        /*0098*/ 	.word	index@(.nv.constant0._Z22dropout_forward_kernelPKfPfPiifP17curandStateXORWOW)
        /*009c*/ 	.short	0x0380
        /*009e*/ 	.short	0x0028


	//----- nvinfo : EIATTR_SW_WAR
	.align		4
.L_86:
        /*00a0*/ 	.byte	0x04, 0x36
        /*00a2*/ 	.short	(.L_88 - .L_87)
.L_87:
        /*00a4*/ 	.word	0x00000008
.L_88:


//--------------------- .nv.callgraph             --------------------------
	.section	.nv.callgraph,"",@"SHT_CUDA_CALLGRAPH"
	.align	4
	.sectionentsize	8
	.align		4
        /*0000*/ 	.word	0x00000000
	.align		4
        /*0004*/ 	.word	0xffffffff
	.align		4
        /*0008*/ 	.word	0x00000000
	.align		4
        /*000c*/ 	.word	0xfffffffe
	.align		4
        /*0010*/ 	.word	0x00000000
	.align		4
        /*0014*/ 	.word	0xfffffffd
	.align		4
        /*0018*/ 	.word	0x00000000
	.align		4
        /*001c*/ 	.word	0xfffffffc


//--------------------- .nv.constant4             --------------------------
	.section	.nv.constant4,"a",@progbits
	.align	8
	.align		8
.nv.constant4:
        /*0000*/ 	.dword	precalc_xorwow_matrix
	.align		8
        /*0008*/ 	.dword	precalc_xorwow_offset_matrix
	.align		8
        /*0010*/ 	.dword	mrg32k3aM1
	.align		8
        /*0018*/ 	.dword	mrg32k3aM2
	.align		8
        /*0020*/ 	.dword	mrg32k3aM1SubSeq
	.align		8
        /*0028*/ 	.dword	mrg32k3aM2SubSeq
	.align		8
        /*0030*/ 	.dword	mrg32k3aM1Seq
	.align		8
        /*0038*/ 	.dword	mrg32k3aM2Seq


//--------------------- .nv.constant3             --------------------------
	.section	.nv.constant3,"a",@progbits
	.align	8
.nv.constant3:
	.type		__cr_lgamma_table,@object
	.size		__cr_lgamma_table,(.L_8 - __cr_lgamma_table)
__cr_lgamma_table:
        /*0000*/ 	.byte	0x00, 0x00, 0x00, 0x00, 0x00, 0x00, 0x00, 0x00, 0x00, 0x00, 0x00, 0x00, 0x00, 0x00, 0x00, 0x00
        /*0010*/ 	.byte	0xef, 0x39, 0xfa, 0xfe, 0x42, 0x2e, 0xe6, 0x3f, 0x02, 0x20, 0x2a, 0xfa, 0x0b, 0xab, 0xfc, 0x3f
        /*0020*/ 	.byte	0xf9, 0x2c, 0x92, 0x7c, 0xa7, 0x6c, 0x09, 0x40, 0xc9, 0x79, 0x44, 0x3c, 0x64, 0x26, 0x13, 0x40
        /*0030*/ 	.byte	0xca, 0x01, 0xcf, 0x3a, 0x27, 0x51, 0x1a, 0x40, 0x30, 0xcc, 0x2d, 0xf3, 0xe1, 0x0c, 0x21, 0x40
        /*0040*/ 	.byte	0x0d, 0xb7, 0xfc, 0x82, 0x8e, 0x35, 0x25, 0x40
.L_8:


//--------------------- .text._Z25init_curand_states_kernelP17curandStateXORWOWyi --------------------------
	.section	.text._Z25init_curand_states_kernelP17curandStateXORWOWyi,"ax",@progbits
	.align	128
        .global         _Z25init_curand_states_kernelP17curandStateXORWOWyi
        .type           _Z25init_curand_states_kernelP17curandStateXORWOWyi,@function
        .size           _Z25init_curand_states_kernelP17curandStateXORWOWyi,(.L_x_40 - _Z25init_curand_states_kernelP17curandStateXORWOWyi)
        .other          _Z25init_curand_states_kernelP17curandStateXORWOWyi,@"STO_CUDA_ENTRY STV_DEFAULT"
_Z25init_curand_states_kernelP17curandStateXORWOWyi:
.text._Z25init_curand_states_kernelP17curandStateXORWOWyi:
[----:B------:R-:W-:Y:S01]  /*0000*/  LDC R1, c[0x0][0x37c] ;  /* 0x0000df00ff017b82 */ /* 0x000fe20000000800 */
[----:B------:R-:W0:Y:S07]  /*0010*/  S2R R0, SR_TID.X ;  /* 0x0000000000007919 */ /* 0x000e2e0000002100 */
[----:B------:R-:W0:Y:S01]  /*0020*/  S2UR UR4, SR_CTAID.X ;  /* 0x00000000000479c3 */ /* 0x000e220000002500 */
[----:B------:R-:W1:Y:S07]  /*0030*/  LDCU UR5, c[0x0][0x390] ;  /* 0x00007200ff0577ac */ /* 0x000e6e0008000800 */
[----:B------:R-:W0:Y:S02]  /*0040*/  LDC R13, c[0x0][0x360] ;  /* 0x0000d800ff0d7b82 */ /* 0x000e240000000800 */
[----:B0-----:R-:W-:-:S05]  /*0050*/  IMAD R13, R13, UR4, R0 ;  /* 0x000000040d0d7c24 */ /* 0x001fca000f8e0200 */
[----:B-1----:R-:W-:-:S13]  /*0060*/  ISETP.GE.AND P0, PT, R13, UR5, PT ;  /* 0x000000050d007c0c */ /* 0x002fda000bf06270 */
[----:B------:R-:W-:Y:S05]  /*0070*/  @P0 EXIT ;  /* 0x000000000000094d */ /* 0x000fea0003800000 */
[----:B------:R-:W0:Y:S01]  /*0080*/  LDC.64 R2, c[0x0][0x388] ;  /* 0x0000e200ff027b82 */ /* 0x000e220000000a00 */
[----:B------:R-:W1:Y:S01]  /*0090*/  LDCU.64 UR4, c[0x0][0x358] ;  /* 0x00006b00ff0477ac */ /* 0x000e620008000a00 */
[----:B------:R-:W-:Y:S01]  /*00a0*/  ISETP.NE.AND P0, PT, R13, RZ, PT ;  /* 0x000000ff0d00720c */ /* 0x000fe20003f05270 */
[----:B------:R-:W-:Y:S05]  /*00b0*/  BSSY.RECONVERGENT B0, `(.L_x_0) ;  /* 0x00000e1000007945 */ /* 0x000fea0003800200 */
[----:B------:R-:W2:Y:S01]  /*00c0*/  LDC.64 R6, c[0x0][0x380] ;  /* 0x0000e000ff067b82 */ /* 0x000ea20000000a00 */
[----:B0-----:R-:W-:Y:S02]  /*00d0*/  LOP3.LUT R0, R2, 0xaad26b49, RZ, 0x3c, !PT ;  /* 0xaad26b4902007812 */ /* 0x001fe400078e3cff */
[----:B------:R-:W-:-:S03]  /*00e0*/  LOP3.LUT R2, R3, 0xf7dcefdd, RZ, 0x3c, !PT ;  /* 0xf7dcefdd03027812 */ /* 0x000fc600078e3cff */
[----:B------:R-:W-:Y:S02]  /*00f0*/  IMAD R0, R0, 0x4182bed5, RZ ;  /* 0x4182bed500007824 */ /* 0x000fe400078e02ff */
[----:B------:R-:W-:Y:S02]  /*0100*/  IMAD R3, R2, -0x658354e5, RZ ;  /* 0x9a7cab1b02037824 */ /* 0x000fe400078e02ff */
[----:B--2---:R-:W-:Y:S01]  /*0110*/  IMAD.WIDE R6, R13, 0x30, R6 ;  /* 0x000000300d067825 */ /* 0x004fe200078e0206 */
[C---:B------:R-:W-:Y:S02]  /*0120*/  LOP3.LUT R8, R0.reuse, 0x159a55e5, RZ, 0x3c, !PT ;  /* 0x159a55e500087812 */ /* 0x040fe400078e3cff */
[C---:B------:R-:W-:Y:S01]  /*0130*/  IADD3 R4, PT, PT, R0.reuse, 0x64f0c9, R3 ;  /* 0x0064f0c900047810 */ /* 0x040fe20007ffe003 */
[C---:B------:R-:W-:Y:S01]  /*0140*/  VIADD R5, R0.reuse, 0x75bcd15 ;  /* 0x075bcd1500057836 */ /* 0x040fe20000000000 */
[----:B------:R-:W-:Y:S01]  /*0150*/  LOP3.LUT R10, R3, 0x5491333, RZ, 0x3c, !PT ;  /* 0x05491333030a7812 */ /* 0x000fe200078e3cff */
[----:B------:R-:W-:-:S02]  /*0160*/  VIADD R11, R0, 0x583f19 ;  /* 0x00583f19000b7836 */ /* 0x000fc40000000000 */
[----:B------:R-:W-:Y:S01]  /*0170*/  VIADD R9, R3, 0x1f123bb5 ;  /* 0x1f123bb503097836 */ /* 0x000fe20000000000 */
[----:B-1----:R0:W-:Y:S04]  /*0180*/  STG.E.64 desc[UR4][R6.64], R4 ;  /* 0x0000000406007986 */ /* 0x0021e8000c101b04 */
[----:B------:R0:W-:Y:S04]  /*0190*/  STG.E.64 desc[UR4][R6.64+0x8], R8 ;  /* 0x0000080806007986 */ /* 0x0001e8000c101b04 */
[----:B------:R0:W-:Y:S01]  /*01a0*/  STG.E.64 desc[UR4][R6.64+0x10], R10 ;  /* 0x0000100a06007986 */ /* 0x0001e2000c101b04 */
[----:B------:R-:W-:Y:S05]  /*01b0*/  @!P0 BRA `(.L_x_1) ;  /* 0x0000000c00408947 */ /* 0x000fea0003800000 */
[----:B------:R-:W-:Y:S01]  /*01c0*/  SHF.R.S32.HI R0, RZ, 0x1f, R13 ;  /* 0x0000001fff007819 */ /* 0x000fe2000001140d */
[----:B------:R-:W-:-:S07]  /*01d0*/  IMAD.MOV.U32 R12, RZ, RZ, RZ ;  /* 0x000000ffff0c7224 */ /* 0x000fce00078e00ff */
.L_x_7:
[----:B-1----:R-:W-:Y:S01]  /*01e0*/  LOP3.LUT R2, R13, 0x3, RZ, 0xc0, !PT ;  /* 0x000000030d027812 */ /* 0x002fe200078ec0ff */
[----:B------:R-:W-:Y:S03]  /*01f0*/  BSSY.RECONVERGENT B1, `(.L_x_2) ;  /* 0x00000c6000017945 */ /* 0x000fe60003800200 */
[----:B------:R-:W-:-:S04]  /*0200*/  ISETP.NE.U32.AND P0, PT, R2, RZ, PT ;  /* 0x000000ff0200720c */ /* 0x000fc80003f05070 */
[----:B------:R-:W-:-:S13]  /*0210*/  ISETP.NE.AND.EX P0, PT, RZ, RZ, PT, P0 ;  /* 0x000000ffff00720c */ /* 0x000fda0003f05300 */
[----:B------:R-:W-:Y:S05]  /*0220*/  @!P0 BRA `(.L_x_3) ;  /* 0x0000000c00088947 */ /* 0x000fea0003800000 */
[----:B0-----:R-:W0:Y:S01]  /*0230*/  LDC.64 R8, c[0x4][RZ] ;  /* 0x01000000ff087b82 */ /* 0x001e220000000a00 */
[----:B------:R-:W-:Y:S02]  /*0240*/  IMAD.MOV.U32 R14, RZ, RZ, RZ ;  /* 0x000000ffff0e7224 */ /* 0x000fe400078e00ff */
[----:B0-----:R-:W-:-:S07]  /*0250*/  IMAD.WIDE.U32 R8, R12, 0xc80, R8 ;  /* 0x00000c800c087825 */ /* 0x001fce00078e0008 */
.L_x_6:
[----:B-1----:R-:W-:Y:S01]  /*0260*/  IMAD.MOV.U32 R15, RZ, RZ, RZ ;  /* 0x000000ffff0f7224 */ /* 0x002fe200078e00ff */
[----:B------:R-:W-:Y:S01]  /*0270*/  CS2R R2, SRZ ;  /* 0x0000000000027805 */ /* 0x000fe2000001ff00 */
[----:B------:R-:W-:Y:S01]  /*0280*/  IMAD.MOV.U32 R17, RZ, RZ, RZ ;  /* 0x000000ffff117224 */ /* 0x000fe200078e00ff */
[----:B------:R-:W-:-:S07]  /*0290*/  CS2R R4, SRZ ;  /* 0x0000000000047805 */ /* 0x000fce000001ff00 */
.L_x_5:
[----:B------:R-:W-:-:S05]  /*02a0*/  IMAD.WIDE.U32 R10, R17, 0x4, R6 ;  /* 0x00000004110a7825 */ /* 0x000fca00078e0006 */
[----:B------:R0:W5:Y:S01]  /*02b0*/  LDG.E R16, desc[UR4][R10.64+0x4] ;  /* 0x000004040a107981 */ /* 0x000162000c1e1900 */
[----:B------:R-:W-:-:S07]  /*02c0*/  IMAD.MOV.U32 R19, RZ, RZ, RZ ;  /* 0x000000ffff137224 */ /* 0x000fce00078e00ff */
.L_x_4:
[----:B-----5:R-:W-:Y:S01]  /*02d0*/  SHF.R.U32.HI R24, RZ, R19, R16 ;  /* 0x00000013ff187219 */ /* 0x020fe20000011610 */
[----:B0-----:R-:W-:-:S03]  /*02e0*/  IMAD.SHL.U32 R10, R17, 0x20, RZ ;  /* 0x00000020110a7824 */ /* 0x001fc600078e00ff */
[----:B------:R-:W-:Y:S01]  /*02f0*/  LOP3.LUT R11, R24, 0x1, RZ, 0xc0, !PT ;  /* 0x00000001180b7812 */ /* 0x000fe200078ec0ff */
[----:B------:R-:W-:-:S03]  /*0300*/  IMAD.IADD R10, R10, 0x1, R19 ;  /* 0x000000010a0a7824 */ /* 0x000fc600078e0213 */
[----:B------:R-:W-:Y:S01]  /*0310*/  ISETP.NE.U32.AND P0, PT, R11, 0x1, PT ;  /* 0x000000010b00780c */ /* 0x000fe20003f05070 */
[----:B------:R-:W-:-:S03]  /*0320*/  IMAD R11, R10, 0x5, RZ ;  /* 0x000000050a0b7824 */ /* 0x000fc600078e02ff */
[----:B------:R-:W-:Y:S01]  /*0330*/  R2P PR, R24, 0x7e ;  /* 0x0000007e18007804 */ /* 0x000fe20000000000 */
[----:B------:R-:W-:-:S08]  /*0340*/  IMAD.WIDE.U32 R10, R11, 0x4, R8 ;  /* 0x000000040b0a7825 */ /* 0x000fd000078e0008 */
[----:B------:R-:W2:Y:S04]  /*0350*/  @!P0 LDG.E R18, desc[UR4][R10.64] ;  /* 0x000000040a128981 */ /* 0x000ea8000c1e1900 */
[----:B------:R-:W3:Y:S04]  /*0360*/  @!P0 LDG.E R20, desc[UR4][R10.64+0x10] ;  /* 0x000010040a148981 */ /* 0x000ee8000c1e1900 */
[----:B------:R-:W4:Y:S04]  /*0370*/  @P1 LDG.E R22, desc[UR4][R10.64+0x14] ;  /* 0x000014040a161981 */ /* 0x000f28000c1e1900 */
[----:B------:R-:W4:Y:S04]  /*0380*/  @P2 LDG.E R26, desc[UR4][R10.64+0x28] ;  /* 0x000028040a1a2981 */ /* 0x000f28000c1e1900 */
[----:B------:R-:W4:Y:S04]  /*0390*/  @!P0 LDG.E R21, desc[UR4][R10.64+0x4] ;  /* 0x000004040a158981 */ /* 0x000f28000c1e1900 */
[----:B------:R-:W4:Y:S04]  /*03a0*/  @!P0 LDG.E R23, desc[UR4][R10.64+0xc] ;  /* 0x00000c040a178981 */ /* 0x000f28000c1e1900 */
[----:B------:R-:W4:Y:S04]  /*03b0*/  @P1 LDG.E R25, desc[UR4][R10.64+0x18] ;  /* 0x000018040a191981 */ /* 0x000f28000c1e1900 */
[----:B------:R-:W4:Y:S04]  /*03c0*/  @P3 LDG.E R28, desc[UR4][R10.64+0x3c] ;  /* 0x00003c040a1c3981 */ /* 0x000f28000c1e1900 */
[----:B------:R-:W4:Y:S01]  /*03d0*/  @P6 LDG.E R27, desc[UR4][R10.64+0x7c] ;  /* 0x00007c040a1b6981 */ /* 0x000f22000c1e1900 */
[----:B--2---:R-:W-:-:S03]  /*03e0*/  @!P0 LOP3.LUT R15, R15, R18, RZ, 0x3c, !PT ;  /* 0x000000120f0f8212 */ /* 0x004fc600078e3cff */
[----:B------:R-:W2:Y:S01]  /*03f0*/  @!P0 LDG.E R18, desc[UR4][R10.64+0x8] ;  /* 0x000008040a128981 */ /* 0x000ea2000c1e1900 */
[----:B---3--:R-:W-:-:S03]  /*0400*/  @!P0 LOP3.LUT R3, R3, R20, RZ, 0x3c, !PT ;  /* 0x0000001403038212 */ /* 0x008fc600078e3cff */
[----:B------:R-:W3:Y:S01]  /*0410*/  @P1 LDG.E R20, desc[UR4][R10.64+0x24] ;  /* 0x000024040a141981 */ /* 0x000ee2000c1e1900 */
[----:B----4-:R-:W-:-:S03]  /*0420*/  @P1 LOP3.LUT R15, R15, R22, RZ, 0x3c, !PT ;  /* 0x000000160f0f1212 */ /* 0x010fc600078e3cff */
[----:B------:R-:W4:Y:S01]  /*0430*/  @P2 LDG.E R22, desc[UR4][R10.64+0x38] ;  /* 0x000038040a162981 */ /* 0x000f22000c1e1900 */
[----:B------:R-:W-:-:S03]  /*0440*/  @P2 LOP3.LUT R15, R15, R26, RZ, 0x3c, !PT ;  /* 0x0000001a0f0f2212 */ /* 0x000fc600078e3cff */
[----:B------:R-:W4:Y:S01]  /*0450*/  @P4 LDG.E R26, desc[UR4][R10.64+0x50] ;  /* 0x000050040a1a4981 */ /* 0x000f22000c1e1900 */
[----:B------:R-:W-:-:S03]  /*0460*/  @!P0 LOP3.LUT R4, R4, R21, RZ, 0x3c, !PT ;  /* 0x0000001504048212 */ /* 0x000fc600078e3cff */
[----:B------:R-:W4:Y:S01]  /*0470*/  @P1 LDG.E R21, desc[UR4][R10.64+0x20] ;  /* 0x000020040a151981 */ /* 0x000f22000c1e1900 */
[----:B------:R-:W-:-:S03]  /*0480*/  @!P0 LOP3.LUT R2, R2, R23, RZ, 0x3c, !PT ;  /* 0x0000001702028212 */ /* 0x000fc600078e3cff */
[----:B------:R-:W4:Y:S01]  /*0490*/  @P2 LDG.E R23, desc[UR4][R10.64+0x2c] ;  /* 0x00002c040a172981 */ /* 0x000f22000c1e1900 */
[----:B------:R-:W-:-:S03]  /*04a0*/  @P1 LOP3.LUT R4, R4, R25, RZ, 0x3c, !PT ;  /* 0x0000001904041212 */ /* 0x000fc600078e3cff */
[----:B------:R-:W4:Y:S01]  /*04b0*/  @P2 LDG.E R25, desc[UR4][R10.64+0x34] ;  /* 0x000034040a192981 */ /* 0x000f22000c1e1900 */
[----:B--2---:R-:W-:-:S03]  /*04c0*/  @!P0 LOP3.LUT R5, R5, R18, RZ, 0x3c, !PT ;  /* 0x0000001205058212 */ /* 0x004fc600078e3cff */
[----:B------:R-:W2:Y:S01]  /*04d0*/  @P1 LDG.E R18, desc[UR4][R10.64+0x1c] ;  /* 0x00001c040a121981 */ /* 0x000ea2000c1e1900 */
[----:B---3--:R-:W-:-:S03]  /*04e0*/  @P1 LOP3.LUT R3, R3, R20, RZ, 0x3c, !PT ;  /* 0x0000001403031212 */ /* 0x008fc600078e3cff */
[----:B------:R-:W3:Y:S01]  /*04f0*/  @P2 LDG.E R20, desc[UR4][R10.64+0x30] ;  /* 0x000030040a142981 */ /* 0x000ee2000c1e1900 */
[----:B----4-:R-:W-:-:S03]  /*0500*/  @P2 LOP3.LUT R3, R3, R22, RZ, 0x3c, !PT ;  /* 0x0000001603032212 */ /* 0x010fc600078e3cff */
[----:B------:R-:W4:Y:S01]  /*0510*/  @P3 LDG.E R22, desc[UR4][R10.64+0x4c] ;  /* 0x00004c040a163981 */ /* 0x000f22000c1e1900 */
[----:B------:R-:W-:-:S04]  /*0520*/  @P3 LOP3.LUT R15, R15, R28, RZ, 0x3c, !PT ;  /* 0x0000001c0f0f3212 */ /* 0x000fc800078e3cff */
[----:B------:R-:W-:Y:S02]  /*0530*/  @P4 LOP3.LUT R15, R15, R26, RZ, 0x3c, !PT ;  /* 0x0000001a0f0f4212 */ /* 0x000fe400078e3cff */
[----:B------:R-:W-:Y:S01]  /*0540*/  @P1 LOP3.LUT R2, R2, R21, RZ, 0x3c, !PT ;  /* 0x0000001502021212 */ /* 0x000fe200078e3cff */
[----:B------:R-:W4:Y:S04]  /*0550*/  @P5 LDG.E R26, desc[UR4][R10.64+0x64] ;  /* 0x000064040a1a5981 */ /* 0x000f28000c1e1900 */
[----:B------:R-:W4:Y:S01]  /*0560*/  @P3 LDG.E R21, desc[UR4][R10.64+0x40] ;  /* 0x000040040a153981 */ /* 0x000f22000c1e1900 */
[----:B------:R-:W-:Y:S02]  /*0570*/  @P2 LOP3.LUT R4, R4, R23, RZ, 0x3c, !PT ;  /* 0x0000001704042212 */ /* 0x000fe400078e3cff */
[----:B------:R-:W-:Y:S01]  /*0580*/  @P2 LOP3.LUT R2, R2, R25, RZ, 0x3c, !PT ;  /* 0x0000001902022212 */ /* 0x000fe200078e3cff */
[----:B------:R-:W4:Y:S04]  /*0590*/  @P3 LDG.E R23, desc[UR4][R10.64+0x48] ;  /* 0x000048040a173981 */ /* 0x000f28000c1e1900 */
[----:B------:R-:W4:Y:S01]  /*05a0*/  @P4 LDG.E R25, desc[UR4][R10.64+0x54] ;  /* 0x000054040a194981 */ /* 0x000f22000c1e1900 */
[----:B--2---:R-:W-:-:S03]  /*05b0*/  @P1 LOP3.LUT R5, R5, R18, RZ, 0x3c, !PT ;  /* 0x0000001205051212 */ /* 0x004fc600078e3cff */
[----:B------:R-:W2:Y:S01]  /*05c0*/  @P3 LDG.E R18, desc[UR4][R10.64+0x44] ;  /* 0x000044040a123981 */ /* 0x000ea2000c1e1900 */
[----:B---3--:R-:W-:-:S03]  /*05d0*/  @P2 LOP3.LUT R5, R5, R20, RZ, 0x3c, !PT ;  /* 0x0000001405052212 */ /* 0x008fc600078e3cff */
[----:B------:R-:W3:Y:S01]  /*05e0*/  @P4 LDG.E R20, desc[UR4][R10.64+0x58] ;  /* 0x000058040a144981 */ /* 0x000ee2000c1e1900 */
[----:B----4-:R-:W-:-:S03]  /*05f0*/  @P3 LOP3.LUT R3, R3, R22, RZ, 0x3c, !PT ;  /* 0x0000001603033212 */ /* 0x010fc600078e3cff */
[----:B------:R-:W4:Y:S01]  /*0600*/  @P4 LDG.E R22, desc[UR4][R10.64+0x60] ;  /* 0x000060040a164981 */ /* 0x000f22000c1e1900 */
[----:B------:R-:W-:Y:S02]  /*0610*/  LOP3.LUT P0, RZ, R24, 0x80, RZ, 0xc0, !PT ;  /* 0x0000008018ff7812 */ /* 0x000fe4000780c0ff */
[----:B------:R-:W-:Y:S02]  /*0620*/  @P5 LOP3.LUT R15, R15, R26, RZ, 0x3c, !PT ;  /* 0x0000001a0f0f5212 */ /* 0x000fe400078e3cff */
[----:B------:R-:W4:Y:S01]  /*0630*/  @P6 LDG.E R26, desc[UR4][R10.64+0x78] ;  /* 0x000078040a1a6981 */ /* 0x000f22000c1e1900 */
[----:B------:R-:W-:-:S03]  /*0640*/  @P3 LOP3.LUT R4, R4, R21, RZ, 0x3c, !PT ;  /* 0x0000001504043212 */ /* 0x000fc600078e3cff */
[----:B------:R-:W4:Y:S01]  /*0650*/  @P4 LDG.E R21, desc[UR4][R10.64+0x5c] ;  /* 0x00005c040a154981 */ /* 0x000f22000c1e1900 */
[----:B------:R-:W-:-:S03]  /*0660*/  @P3 LOP3.LUT R2, R2, R23, RZ, 0x3c, !PT ;  /* 0x0000001702023212 */ /* 0x000fc600078e3cff */
[----:B------:R-:W4:Y:S01]  /*0670*/  @P5 LDG.E R23, desc[UR4][R10.64+0x68] ;  /* 0x000068040a175981 */ /* 0x000f22000c1e1900 */
[----:B------:R-:W-:-:S03]  /*0680*/  @P4 LOP3.LUT R4, R4, R25, RZ, 0x3c, !PT ;  /* 0x0000001904044212 */ /* 0x000fc600078e3cff */
[----:B------:R-:W4:Y:S01]  /*0690*/  @P5 LDG.E R25, desc[UR4][R10.64+0x70] ;  /* 0x000070040a195981 */ /* 0x000f22000c1e1900 */
[----:B--2---:R-:W-:-:S03]  /*06a0*/  @P3 LOP3.LUT R5, R5, R18, RZ, 0x3c, !PT ;  /* 0x0000001205053212 */ /* 0x004fc600078e3cff */
[----:B------:R-:W2:Y:S01]  /*06b0*/  @P5 LDG.E R18, desc[UR4][R10.64+0x6c] ;  /* 0x00006c040a125981 */ /* 0x000ea2000c1e1900 */
[----:B---3--:R-:W-:-:S03]  /*06c0*/  @P4 LOP3.LUT R5, R5, R20, RZ, 0x3c, !PT ;  /* 0x0000001405054212 */ /* 0x008fc600078e3cff */
[----:B------:R-:W3:Y:S01]  /*06d0*/  @P5 LDG.E R20, desc[UR4][R10.64+0x74] ;  /* 0x000074040a145981 */ /* 0x000ee2000c1e1900 */
[----:B----4-:R-:W-:-:S03]  /*06e0*/  @P4 LOP3.LUT R3, R3, R22, RZ, 0x3c, !PT ;  /* 0x0000001603034212 */ /* 0x010fc600078e3cff */
[----:B------:R-:W4:Y:S01]  /*06f0*/  @P0 LDG.E R22, desc[UR4][R10.64+0x8c] ;  /* 0x00008c040a160981 */ /* 0x000f22000c1e1900 */
[----:B------:R-:W-:-:S03]  /*0700*/  @P6 LOP3.LUT R15, R15, R26, RZ, 0x3c, !PT ;  /* 0x0000001a0f0f6212 */ /* 0x000fc600078e3cff */
        /* <DEDUP_REMOVED lines=13> */
[----:B------:R-:W-:Y:S02]  /*07e0*/  @P6 LOP3.LUT R4, R4, R27, RZ, 0x3c, !PT ;  /* 0x0000001b04046212 */ /* 0x000fe400078e3cff */
[----:B------:R-:W-:Y:S02]  /*07f0*/  @P6 LOP3.LUT R2, R2, R21, RZ, 0x3c, !PT ;  /* 0x0000001502026212 */ /* 0x000fe400078e3cff */
[----:B------:R-:W-:Y:S02]  /*0800*/  @P0 LOP3.LUT R4, R4, R23, RZ, 0x3c, !PT ;  /* 0x0000001704040212 */ /* 0x000fe400078e3cff */
[----:B------:R-:W-:Y:S02]  /*0810*/  @P0 LOP3.LUT R2, R2, R25, RZ, 0x3c, !PT ;  /* 0x0000001902020212 */ /* 0x000fe400078e3cff */
[----:B--2---:R-:W-:Y:S02]  /*0820*/  @P6 LOP3.LUT R5, R5, R18, RZ, 0x3c, !PT ;  /* 0x0000001205056212 */ /* 0x004fe400078e3cff */
[----:B---3--:R-:W-:-:S02]  /*0830*/  @P6 LOP3.LUT R3, R3, R20, RZ, 0x3c, !PT ;  /* 0x0000001403036212 */ /* 0x008fc400078e3cff */
[----:B----4-:R-:W-:Y:S02]  /*0840*/  @P0 LOP3.LUT R5, R5, R22, RZ, 0x3c, !PT ;  /* 0x0000001605050212 */ /* 0x010fe400078e3cff */
[----:B------:R-:W-:Y:S02]  /*0850*/  @P0 LOP3.LUT R3, R3, R26, RZ, 0x3c, !PT ;  /* 0x0000001a03030212 */ /* 0x000fe400078e3cff */
[----:B------:R-:W-:-:S13]  /*0860*/  R2P PR, R24.B1, 0x7f ;  /* 0x0000007f18007804 */ /* 0x000fda0000001000 */
[----:B------:R-:W2:Y:S04]  /*0870*/  @P0 LDG.E R18, desc[UR4][R10.64+0xa0] ;  /* 0x0000a0040a120981 */ /* 0x000ea8000c1e1900 */
[----:B------:R-:W3:Y:S04]  /*0880*/  @P1 LDG.E R22, desc[UR4][R10.64+0xb4] ;  /* 0x0000b4040a161981 */ /* 0x000ee8000c1e1900 */
[----:B------:R-:W4:Y:S04]  /*0890*/  @P2 LDG.E R26, desc[UR4][R10.64+0xc8] ;  /* 0x0000c8040a1a2981 */ /* 0x000f28000c1e1900 */
[----:B------:R-:W4:Y:S04]  /*08a0*/  @P3 LDG.E R28, desc[UR4][R10.64+0xdc] ;  /* 0x0000dc040a1c3981 */ /* 0x000f28000c1e1900 */
[----:B------:R-:W4:Y:S04]  /*08b0*/  @P0 LDG.E R23, desc[UR4][R10.64+0xa4] ;  /* 0x0000a4040a170981 */ /* 0x000f28000c1e1900 */
[----:B------:R-:W4:Y:S04]  /*08c0*/  @P0 LDG.E R20, desc[UR4][R10.64+0xa8] ;  /* 0x0000a8040a140981 */ /* 0x000f28000c1e1900 */
[----:B------:R-:W4:Y:S04]  /*08d0*/  @P4 LDG.E R25, desc[UR4][R10.64+0xf0] ;  /* 0x0000f0040a194981 */ /* 0x000f28000c1e1900 */
        /* <DEDUP_REMOVED lines=21> */
[----:B------:R-:W-:Y:S02]  /*0a30*/  LOP3.LUT P0, RZ, R24, 0x8000, RZ, 0xc0, !PT ;  /* 0x0000800018ff7812 */ /* 0x000fe4000780c0ff */
[----:B----4-:R-:W-:Y:S01]  /*0a40*/  @P5 LOP3.LUT R15, R15, R26, RZ, 0x3c, !PT ;  /* 0x0000001a0f0f5212 */ /* 0x010fe200078e3cff */
[----:B------:R-:W4:Y:S04]  /*0a50*/  @P3 LDG.E R24, desc[UR4][R10.64+0xe4] ;  /* 0x0000e4040a183981 */ /* 0x000f28000c1e1900 */
[----:B------:R-:W2:Y:S01]  /*0a60*/  @P6 LDG.E R26, desc[UR4][R10.64+0x118] ;  /* 0x000118040a1a6981 */ /* 0x000ea2000c1e1900 */
        /* <DEDUP_REMOVED lines=8> */
[----:B---3--:R-:W-:-:S03]  /*0af0*/  @P2 LOP3.LUT R3, R3, R22, RZ, 0x3c, !PT ;  /* 0x0000001603032212 */ /* 0x008fc600078e3cff */
[----:B------:R-:W3:Y:S01]  /*0b00*/  @P4 LDG.E R22, desc[UR4][R10.64+0x100] ;  /* 0x000100040a164981 */ /* 0x000ee2000c1e1900 */
[----:B--2---:R-:W-:-:S03]  /*0b10*/  @P6 LOP3.LUT R15, R15, R26, RZ, 0x3c, !PT ;  /* 0x0000001a0f0f6212 */ /* 0x004fc600078e3cff */
[----:B------:R-:W2:Y:S01]  /*0b20*/  @P0 LDG.E R26, desc[UR4][R10.64+0x12c] ;  /* 0x00012c040a1a0981 */ /* 0x000ea2000c1e1900 */
[----:B----4-:R-:W-:-:S03]  /*0b30*/  @P2 LOP3.LUT R2, R2, R23, RZ, 0x3c, !PT ;  /* 0x0000001702022212 */ /* 0x010fc600078e3cff */
[----:B------:R-:W4:Y:S01]  /*0b40*/  @P4 LDG.E R23, desc[UR4][R10.64+0xfc] ;  /* 0x0000fc040a174981 */ /* 0x000f22000c1e1900 */
[----:B------:R-:W-:-:S03]  /*0b50*/  @P2 LOP3.LUT R5, R5, R20, RZ, 0x3c, !PT ;  /* 0x0000001405052212 */ /* 0x000fc600078e3cff */
[----:B------:R-:W4:Y:S01]  /*0b60*/  @P4 LDG.E R20, desc[UR4][R10.64+0xf8] ;  /* 0x0000f8040a144981 */ /* 0x000f22000c1e1900 */
[----:B------:R-:W-:Y:S02]  /*0b70*/  @P3 LOP3.LUT R2, R2, R27, RZ, 0x3c, !PT ;  /* 0x0000001b02023212 */ /* 0x000fe400078e3cff */
[----:B------:R-:W-:Y:S01]  /*0b80*/  @P3 LOP3.LUT R4, R4, R25, RZ, 0x3c, !PT ;  /* 0x0000001904043212 */ /* 0x000fe200078e3cff */
[----:B------:R-:W4:Y:S01]  /*0b90*/  @P5 LDG.E R27, desc[UR4][R10.64+0x110] ;  /* 0x000110040a1b5981 */ /* 0x000f22000c1e1900 */
[----:B------:R-:W-:-:S03]  /*0ba0*/  @P3 LOP3.LUT R5, R5, R24, RZ, 0x3c, !PT ;  /* 0x0000001805053212 */ /* 0x000fc600078e3cff */
[----:B------:R-:W4:Y:S04]  /*0bb0*/  @P5 LDG.E R25, desc[UR4][R10.64+0x108] ;  /* 0x000108040a195981 */ /* 0x000f28000c1e1900 */
        /* <DEDUP_REMOVED lines=19> */
[----:B------:R-:W-:-:S05]  /*0cf0*/  VIADD R19, R19, 0x10 ;  /* 0x0000001013137836 */ /* 0x000fca0000000000 */
[----:B------:R-:W-:Y:S02]  /*0d00*/  ISETP.NE.AND P1, PT, R19, 0x20, PT ;  /* 0x000000201300780c */ /* 0x000fe40003f25270 */
[----:B------:R-:W-:Y:S02]  /*0d10*/  @P5 LOP3.LUT R3, R3, R18, RZ, 0x3c, !PT ;  /* 0x0000001203035212 */ /* 0x000fe400078e3cff */
[----:B------:R-:W-:Y:S02]  /*0d20*/  @P6 LOP3.LUT R4, R4, R21, RZ, 0x3c, !PT ;  /* 0x0000001504046212 */ /* 0x000fe400078e3cff */
[----:B---3--:R-:W-:-:S04]  /*0d30*/  @P6 LOP3.LUT R3, R3, R22, RZ, 0x3c, !PT ;  /* 0x0000001603036212 */ /* 0x008fc800078e3cff */
[----:B--2---:R-:W-:Y:S02]  /*0d40*/  @P0 LOP3.LUT R3, R3, R26, RZ, 0x3c, !PT ;  /* 0x0000001a03030212 */ /* 0x004fe400078e3cff */
[----:B----4-:R-:W-:Y:S02]  /*0d50*/  @P6 LOP3.LUT R2, R2, R23, RZ, 0x3c, !PT ;  /* 0x0000001702026212 */ /* 0x010fe400078e3cff */
[----:B------:R-:W-:Y:S02]  /*0d60*/  @P6 LOP3.LUT R5, R5, R20, RZ, 0x3c, !PT ;  /* 0x0000001405056212 */ /* 0x000fe400078e3cff */
[----:B------:R-:W-:Y:S02]  /*0d70*/  @P0 LOP3.LUT R2, R2, R27, RZ, 0x3c, !PT ;  /* 0x0000001b02020212 */ /* 0x000fe400078e3cff */
[----:B------:R-:W-:Y:S02]  /*0d80*/  @P0 LOP3.LUT R4, R4, R25, RZ, 0x3c, !PT ;  /* 0x0000001904040212 */ /* 0x000fe400078e3cff */
[----:B------:R-:W-:Y:S01]  /*0d90*/  @P0 LOP3.LUT R5, R5, R24, RZ, 0x3c, !PT ;  /* 0x0000001805050212 */ /* 0x000fe200078e3cff */
[----:B------:R-:W-:Y:S06]  /*0da0*/  @P1 BRA `(.L_x_4) ;  /* 0xfffffff400481947 */ /* 0x000fec000383ffff */
[----:B------:R-:W-:-:S05]  /*0db0*/  VIADD R17, R17, 0x1 ;  /* 0x0000000111117836 */ /* 0x000fca0000000000 */
[----:B------:R-:W-:-:S13]  /*0dc0*/  ISETP.NE.AND P0, PT, R17, 0x5, PT ;  /* 0x000000051100780c */ /* 0x000fda0003f05270 */
[----:B------:R-:W-:Y:S05]  /*0dd0*/  @P0 BRA `(.L_x_5) ;  /* 0xfffffff400300947 */ /* 0x000fea000383ffff */
[----:B------:R1:W-:Y:S01]  /*0de0*/  STG.E.64 desc[UR4][R6.64+0x8], R4 ;  /* 0x0000080406007986 */ /* 0x0003e2000c101b04 */
[----:B------:R-:W-:Y:S01]  /*0df0*/  VIADD R14, R14, 0x1 ;  /* 0x000000010e0e7836 */ /* 0x000fe20000000000 */
[----:B------:R-:W-:Y:S02]  /*0e00*/  LOP3.LUT R11, R13, 0x3, RZ, 0xc0, !PT ;  /* 0x000000030d0b7812 */ /* 0x000fe400078ec0ff */
[----:B------:R1:W-:Y:S02]  /*0e10*/  STG.E.64 desc[UR4][R6.64+0x10], R2 ;  /* 0x0000100206007986 */ /* 0x0003e4000c101b04 */
[----:B------:R-:W-:Y:S02]  /*0e20*/  ISETP.GE.U32.AND P0, PT, R14, R11, PT ;  /* 0x0000000b0e00720c */ /* 0x000fe40003f06070 */
[----:B------:R1:W-:Y:S11]  /*0e30*/  STG.E desc[UR4][R6.64+0x4], R15 ;  /* 0x0000040f06007986 */ /* 0x0003f6000c101904 */
[----:B------:R-:W-:Y:S05]  /*0e40*/  @!P0 BRA `(.L_x_6) ;  /* 0xfffffff400048947 */ /* 0x000fea000383ffff */
.L_x_3:
[----:B------:R-:W-:Y:S05]  /*0e50*/  BSYNC.RECONVERGENT B1 ;  /* 0x0000000000017941 */ /* 0x000fea0003800200 */
.L_x_2:
[C---:B------:R-:W-:Y:S01]  /*0e60*/  ISETP.GT.U32.AND P0, PT, R13.reuse, 0x3, PT ;  /* 0x000000030d00780c */ /* 0x040fe20003f04070 */
[----:B------:R-:W-:Y:S01]  /*0e70*/  VIADD R12, R12, 0x1 ;  /* 0x000000010c0c7836 */ /* 0x000fe20000000000 */
[--C-:B------:R-:W-:Y:S02]  /*0e80*/  SHF.R.U64 R13, R13, 0x2, R0.reuse ;  /* 0x000000020d0d7819 */ /* 0x100fe40000001200 */
[----:B------:R-:W-:Y:S02]  /*0e90*/  ISETP.GT.U32.AND.EX P0, PT, R0, RZ, PT, P0 ;  /* 0x000000ff0000720c */ /* 0x000fe40003f04100 */
[----:B------:R-:W-:-:S11]  /*0ea0*/  SHF.R.U32.HI R0, RZ, 0x2, R0 ;  /* 0x00000002ff007819 */ /* 0x000fd60000011600 */
[----:B------:R-:W-:Y:S05]  /*0eb0*/  @P0 BRA `(.L_x_7) ;  /* 0xfffffff000c80947 */ /* 0x000fea000383ffff */
.L_x_1:
[----:B------:R-:W-:Y:S05]  /*0ec0*/  BSYNC.RECONVERGENT B0 ;  /* 0x0000000000007941 */ /* 0x000fea0003800200 */
.L_x_0:
[----:B------:R-:W-:Y:S04]  /*0ed0*/  STG.E.64 desc[UR4][R6.64+0x18], RZ ;  /* 0x000018ff06007986 */ /* 0x000fe8000c101b04 */
[----:B------:R-:W-:Y:S04]  /*0ee0*/  STG.E desc[UR4][R6.64+0x20], RZ ;  /* 0x000020ff06007986 */ /* 0x000fe8000c101904 */
[----:B------:R-:W-:Y:S01]  /*0ef0*/  STG.E.64 desc[UR4][R6.64+0x28], RZ ;  /* 0x000028ff06007986 */ /* 0x000fe2000c101b04 */
[----:B------:R-:W-:Y:S05]  /*0f00*/  EXIT ;  /* 0x000000000000794d */ /* 0x000fea0003800000 */
.L_x_8:
[----:B------:R-:W-:-:S00]  /*0f10*/  BRA `(.L_x_8) ;  /* 0xfffffffc00fc7947 */ /* 0x000fc0000383ffff */
[----:B------:R-:W-:-:S00]  /*0f20*/  NOP ;  /* 0x0000000000007918 */ /* 0x000fc00000000000 */
        /* <DEDUP_REMOVED lines=13> */
.L_x_40:


//--------------------- .text._Z23dropout_backward_kernelPKfPKiPfif --------------------------
	.section	.text._Z23dropout_backward_kernelPKfPKiPfif,"ax",@progbits
	.align	128
        .global         _Z23dropout_backward_kernelPKfPKiPfif
        .type           _Z23dropout_backward_kernelPKfPKiPfif,@function
        .size           _Z23dropout_backward_kernelPKfPKiPfif,(.L_x_38 - _Z23dropout_backward_kernelPKfPKiPfif)
        .other          _Z23dropout_backward_kernelPKfPKiPfif,@"STO_CUDA_ENTRY STV_DEFAULT"
_Z23dropout_backward_kernelPKfPKiPfif:
.text._Z23dropout_backward_kernelPKfPKiPfif:
        /* <DEDUP_REMOVED lines=9> */
[----:B------:R-:W1:Y:S07]  /*0090*/  LDCU.64 UR4, c[0x0][0x358] ;  /* 0x00006b00ff0477ac */ /* 0x000e6e0008000a00 */
[----:B------:R-:W2:Y:S08]  /*00a0*/  LDC.64 R4, c[0x0][0x380] ;  /* 0x0000e000ff047b82 */ /* 0x000eb00000000a00 */
[----:B------:R-:W3:Y:S01]  /*00b0*/  LDC R9, c[0x0][0x39c] ;  /* 0x0000e700ff097b82 */ /* 0x000ee20000000800 */
[----:B0-----:R-:W-:-:S06]  /*00c0*/  IMAD.WIDE R6, R2, 0x4, R6 ;  /* 0x0000000402067825 */ /* 0x001fcc00078e0206 */
[----:B-1----:R-:W4:Y:S01]  /*00d0*/  LDG.E R6, desc[UR4][R6.64] ;  /* 0x0000000406067981 */ /* 0x002f22000c1e1900 */
[----:B--2---:R-:W-:-:S05]  /*00e0*/  IMAD.WIDE R4, R2, 0x4, R4 ;  /* 0x0000000402047825 */ /* 0x004fca00078e0204 */
[----:B------:R-:W2:Y:S01]  /*00f0*/  LDG.E R0, desc[UR4][R4.64] ;  /* 0x0000000404007981 */ /* 0x000ea2000c1e1900 */
[----:B---3--:R-:W-:-:S04]  /*0100*/  FADD R9, -R9, 1 ;  /* 0x3f80000009097421 */ /* 0x008fc80000000100 */
[----:B------:R-:W0:Y:S01]  /*0110*/  MUFU.RCP R8, R9 ;  /* 0x0000000900087308 */ /* 0x000e220000001000 */
[----:B------:R-:W-:Y:S01]  /*0120*/  BSSY.RECONVERGENT B0, `(.L_x_9) ;  /* 0x000000d000007945 */ /* 0x000fe20003800200 */
[----:B0-----:R-:W-:-:S04]  /*0130*/  FFMA R11, -R9, R8, 1 ;  /* 0x3f800000090b7423 */ /* 0x001fc80000000108 */
[----:B------:R-:W-:Y:S01]  /*0140*/  FFMA R11, R8, R11, R8 ;  /* 0x0000000b080b7223 */ /* 0x000fe20000000008 */
[----:B----4-:R-:W-:-:S05]  /*0150*/  I2FP.F32.S32 R3, R6 ;  /* 0x0000000600037245 */ /* 0x010fca0000201400 */
[----:B--2---:R-:W-:-:S04]  /*0160*/  FMUL R0, R0, R3 ;  /* 0x0000000300007220 */ /* 0x004fc80000400000 */
[----:B------:R-:W0:Y:S01]  /*0170*/  FCHK P0, R0, R9 ;  /* 0x0000000900007302 */ /* 0x000e220000000000 */
[----:B------:R-:W-:-:S04]  /*0180*/  FFMA R8, R0, R11, RZ ;  /* 0x0000000b00087223 */ /* 0x000fc800000000ff */
[----:B------:R-:W-:-:S04]  /*0190*/  FFMA R3, -R9, R8, R0 ;  /* 0x0000000809037223 */ /* 0x000fc80000000100 */
[----:B------:R-:W-:Y:S01]  /*01a0*/  FFMA R11, R11, R3, R8 ;  /* 0x000000030b0b7223 */ /* 0x000fe20000000008 */
[----:B0-----:R-:W-:Y:S06]  /*01b0*/  @!P0 BRA `(.L_x_10) ;  /* 0x00000000000c8947 */ /* 0x001fec0003800000 */
[----:B------:R-:W-:-:S07]  /*01c0*/  MOV R4, 0x1e0 ;  /* 0x000001e000047802 */ /* 0x000fce0000000f00 */
[----:B------:R-:W-:Y:S05]  /*01d0*/  CALL.REL.NOINC `($__internal_0_$__cuda_sm3x_div_rn_noftz_f32_slowpath) ;  /* 0x0000000000187944 */ /* 0x000fea0003c00000 */
[----:B------:R-:W-:-:S07]  /*01e0*/  IMAD.MOV.U32 R11, RZ, RZ, R0 ;  /* 0x000000ffff0b7224 */ /* 0x000fce00078e0000 */
.L_x_10:
[----:B------:R-:W-:Y:S05]  /*01f0*/  BSYNC.RECONVERGENT B0 ;  /* 0x0000000000007941 */ /* 0x000fea0003800200 */
.L_x_9:
[----:B------:R-:W0:Y:S02]  /*0200*/  LDC.64 R4, c[0x0][0x390] ;  /* 0x0000e400ff047b82 */ /* 0x000e240000000a00 */
[----:B0-----:R-:W-:-:S05]  /*0210*/  IMAD.WIDE R2, R2, 0x4, R4 ;  /* 0x0000000402027825 */ /* 0x001fca00078e0204 */
[----:B------:R-:W-:Y:S01]  /*0220*/  STG.E desc[UR4][R2.64], R11 ;  /* 0x0000000b02007986 */ /* 0x000fe2000c101904 */
[----:B------:R-:W-:Y:S05]  /*0230*/  EXIT ;  /* 0x000000000000794d */ /* 0x000fea0003800000 */
        .weak           $__internal_0_$__cuda_sm3x_div_rn_noftz_f32_slowpath
        .type           $__internal_0_$__cuda_sm3x_div_rn_noftz_f32_slowpath,@function
        .size           $__internal_0_$__cuda_sm3x_div_rn_noftz_f32_slowpath,(.L_x_38 - $__internal_0_$__cuda_sm3x_div_rn_noftz_f32_slowpath)
$__internal_0_$__cuda_sm3x_div_rn_noftz_f32_slowpath:
[----:B------:R-:W-:Y:S01]  /*0240*/  SHF.R.U32.HI R5, RZ, 0x17, R9 ;  /* 0x00000017ff057819 */ /* 0x000fe20000011609 */
[----:B------:R-:W-:Y:S01]  /*0250*/  BSSY.RECONVERGENT B1, `(.L_x_11) ;  /* 0x0000064000017945 */ /* 0x000fe20003800200 */
[--C-:B------:R-:W-:Y:S01]  /*0260*/  SHF.R.U32.HI R3, RZ, 0x17, R0.reuse ;  /* 0x00000017ff037819 */ /* 0x100fe20000011600 */
[----:B------:R-:W-:Y:S01]  /*0270*/  IMAD.MOV.U32 R7, RZ, RZ, R0 ;  /* 0x000000ffff077224 */ /* 0x000fe200078e0000 */
[----:B------:R-:W-:Y:S02]  /*0280*/  LOP3.LUT R6, R5, 0xff, RZ, 0xc0, !PT ;  /* 0x000000ff05067812 */ /* 0x000fe400078ec0ff */
[----:B------:R-:W-:-:S03]  /*0290*/  LOP3.LUT R5, R3, 0xff, RZ, 0xc0, !PT ;  /* 0x000000ff03057812 */ /* 0x000fc600078ec0ff */
[----:B------:R-:W-:Y:S02]  /*02a0*/  VIADD R11, R6, 0xffffffff ;  /* 0xffffffff060b7836 */ /* 0x000fe40000000000 */
[----:B------:R-:W-:-:S03]  /*02b0*/  VIADD R10, R5, 0xffffffff ;  /* 0xffffffff050a7836 */ /* 0x000fc60000000000 */
[----:B------:R-:W-:-:S04]  /*02c0*/  ISETP.GT.U32.AND P0, PT, R11, 0xfd, PT ;  /* 0x000000fd0b00780c */ /* 0x000fc80003f04070 */
[----:B------:R-:W-:-:S13]  /*02d0*/  ISETP.GT.U32.OR P0, PT, R10, 0xfd, P0 ;  /* 0x000000fd0a00780c */ /* 0x000fda0000704470 */
[----:B------:R-:W-:Y:S01]  /*02e0*/  @!P0 IMAD.MOV.U32 R8, RZ, RZ, RZ ;  /* 0x000000ffff088224 */ /* 0x000fe200078e00ff */
[----:B------:R-:W-:Y:S06]  /*02f0*/  @!P0 BRA `(.L_x_12) ;  /* 0x0000000000608947 */ /* 0x000fec0003800000 */
[----:B------:R-:W-:Y:S01]  /*0300*/  FSETP.GTU.FTZ.AND P0, PT, |R0|, +INF , PT ;  /* 0x7f8000000000780b */ /* 0x000fe20003f1c200 */
[----:B------:R-:W-:Y:S01]  /*0310*/  IMAD.MOV.U32 R3, RZ, RZ, R9 ;  /* 0x000000ffff037224 */ /* 0x000fe200078e0009 */
[----:B------:R-:W-:-:S04]  /*0320*/  FSETP.GTU.FTZ.AND P1, PT, |R9|, +INF , PT ;  /* 0x7f8000000900780b */ /* 0x000fc80003f3c200 */
[----:B------:R-:W-:-:S13]  /*0330*/  PLOP3.LUT P0, PT, P0, P1, PT, 0xf8, 0x8f ;  /* 0x00000000008f781c */ /* 0x000fda0000703f70 */
[----:B------:R-:W-:Y:S05]  /*0340*/  @P0 BRA `(.L_x_13) ;  /* 0x00000004004c0947 */ /* 0x000fea0003800000 */
[----:B------:R-:W-:-:S13]  /*0350*/  LOP3.LUT P0, RZ, R9, 0x7fffffff, R7, 0xc8, !PT ;  /* 0x7fffffff09ff7812 */ /* 0x000fda000780c807 */
[----:B------:R-:W-:Y:S05]  /*0360*/  @!P0 BRA `(.L_x_14) ;  /* 0x00000004003c8947 */ /* 0x000fea0003800000 */
[C---:B------:R-:W-:Y:S02]  /*0370*/  FSETP.NEU.FTZ.AND P2, PT, |R0|.reuse, +INF , PT ;  /* 0x7f8000000000780b */ /* 0x040fe40003f5d200 */
[----:B------:R-:W-:Y:S02]  /*0380*/  FSETP.NEU.FTZ.AND P1, PT, |R3|, +INF , PT ;  /* 0x7f8000000300780b */ /* 0x000fe40003f3d200 */
[----:B------:R-:W-:-:S11]  /*0390*/  FSETP.NEU.FTZ.AND P0, PT, |R0|, +INF , PT ;  /* 0x7f8000000000780b */ /* 0x000fd60003f1d200 */
[----:B------:R-:W-:Y:S05]  /*03a0*/  @!P1 BRA !P2, `(.L_x_14) ;  /* 0x00000004002c9947 */ /* 0x000fea0005000000 */
[----:B------:R-:W-:-:S04]  /*03b0*/  LOP3.LUT P2, RZ, R7, 0x7fffffff, RZ, 0xc0, !PT ;  /* 0x7fffffff07ff7812 */ /* 0x000fc8000784c0ff */
[----:B------:R-:W-:-:S13]  /*03c0*/  PLOP3.LUT P1, PT, P1, P2, PT, 0x2f, 0xf2 ;  /* 0x0000000000f2781c */ /* 0x000fda0000f24577 */
[----:B------:R-:W-:Y:S05]  /*03d0*/  @P1 BRA `(.L_x_15) ;  /* 0x0000000400181947 */ /* 0x000fea0003800000 */
[----:B------:R-:W-:-:S04]  /*03e0*/  LOP3.LUT P1, RZ, R9, 0x7fffffff, RZ, 0xc0, !PT ;  /* 0x7fffffff09ff7812 */ /* 0x000fc8000782c0ff */
[----:B------:R-:W-:-:S13]  /*03f0*/  PLOP3.LUT P0, PT, P0, P1, PT, 0x2f, 0xf2 ;  /* 0x0000000000f2781c */ /* 0x000fda0000702577 */
[----:B------:R-:W-:Y:S05]  /*0400*/  @P0 BRA `(.L_x_16) ;  /* 0x0000000400000947 */ /* 0x000fea0003800000 */
[----:B------:R-:W-:Y:S02]  /*0410*/  ISETP.GE.AND P0, PT, R10, RZ, PT ;  /* 0x000000ff0a00720c */ /* 0x000fe40003f06270 */
[----:B------:R-:W-:-:S11]  /*0420*/  ISETP.GE.AND P1, PT, R11, RZ, PT ;  /* 0x000000ff0b00720c */ /* 0x000fd60003f26270 */
[----:B------:R-:W-:Y:S02]  /*0430*/  @P0 IMAD.MOV.U32 R8, RZ, RZ, RZ ;  /* 0x000000ffff080224 */ /* 0x000fe400078e00ff */
[----:B------:R-:W-:Y:S01]  /*0440*/  @!P0 FFMA R7, R0, 1.84467440737095516160e+19, RZ ;  /* 0x5f80000000078823 */ /* 0x000fe200000000ff */
[----:B------:R-:W-:Y:S02]  /*0450*/  @!P0 IMAD.MOV.U32 R8, RZ, RZ, -0x40 ;  /* 0xffffffc0ff088424 */ /* 0x000fe400078e00ff */
[----:B------:R-:W-:Y:S02]  /*0460*/  @!P1 FFMA R9, R3, 1.84467440737095516160e+19, RZ ;  /* 0x5f80000003099823 */ /* 0x000fe400000000ff */
[----:B------:R-:W-:-:S07]  /*0470*/  @!P1 VIADD R8, R8, 0x40 ;  /* 0x0000004008089836 */ /* 0x000fce0000000000 */
.L_x_12:
[----:B------:R-:W-:Y:S01]  /*0480*/  LEA R0, R6, 0xc0800000, 0x17 ;  /* 0xc080000006007811 */ /* 0x000fe200078eb8ff */
[----:B------:R-:W-:Y:S01]  /*0490*/  VIADD R5, R5, 0xffffff81 ;  /* 0xffffff8105057836 */ /* 0x000fe20000000000 */
[----:B------:R-:W-:Y:S03]  /*04a0*/  BSSY.RECONVERGENT B2, `(.L_x_17) ;  /* 0x0000035000027945 */ /* 0x000fe60003800200 */
[----:B------:R-:W-:Y:S02]  /*04b0*/  IMAD.IADD R9, R9, 0x1, -R0 ;  /* 0x0000000109097824 */ /* 0x000fe400078e0a00 */
[C---:B------:R-:W-:Y:S01]  /*04c0*/  IMAD R0, R5.reuse, -0x800000, R7 ;  /* 0xff80000005007824 */ /* 0x040fe200078e0207 */
[----:B------:R-:W-:Y:S01]  /*04d0*/  IADD3 R5, PT, PT, R5, 0x7f, -R6 ;  /* 0x0000007f05057810 */ /* 0x000fe20007ffe806 */
[----:B------:R-:W0:Y:S01]  /*04e0*/  MUFU.RCP R3, R9 ;  /* 0x0000000900037308 */ /* 0x000e220000001000 */
[----:B------:R-:W-:-:S03]  /*04f0*/  FADD.FTZ R11, -R9, -RZ ;  /* 0x800000ff090b7221 */ /* 0x000fc60000010100 */
[----:B------:R-:W-:Y:S02]  /*0500*/  IMAD.IADD R5, R5, 0x1, R8 ;  /* 0x0000000105057824 */ /* 0x000fe400078e0208 */
[----:B0-----:R-:W-:-:S04]  /*0510*/  FFMA R10, R3, R11, 1 ;  /* 0x3f800000030a7423 */ /* 0x001fc8000000000b */
[----:B------:R-:W-:-:S04]  /*0520*/  FFMA R12, R3, R10, R3 ;  /* 0x0000000a030c7223 */ /* 0x000fc80000000003 */
[----:B------:R-:W-:-:S04]  /*0530*/  FFMA R3, R0, R12, RZ ;  /* 0x0000000c00037223 */ /* 0x000fc800000000ff */
[----:B------:R-:W-:-:S04]  /*0540*/  FFMA R10, R11, R3, R0 ;  /* 0x000000030b0a7223 */ /* 0x000fc80000000000 */
[----:B------:R-:W-:-:S04]  /*0550*/  FFMA R7, R12, R10, R3 ;  /* 0x0000000a0c077223 */ /* 0x000fc80000000003 */
[----:B------:R-:W-:-:S04]  /*0560*/  FFMA R10, R11, R7, R0 ;  /* 0x000000070b0a7223 */ /* 0x000fc80000000000 */
[----:B------:R-:W-:-:S05]  /*0570*/  FFMA R0, R12, R10, R7 ;  /* 0x0000000a0c007223 */ /* 0x000fca0000000007 */
[----:B------:R-:W-:-:S04]  /*0580*/  SHF.R.U32.HI R3, RZ, 0x17, R0 ;  /* 0x00000017ff037819 */ /* 0x000fc80000011600 */
[----:B------:R-:W-:-:S05]  /*0590*/  LOP3.LUT R3, R3, 0xff, RZ, 0xc0, !PT ;  /* 0x000000ff03037812 */ /* 0x000fca00078ec0ff */
[----:B------:R-:W-:-:S04]  /*05a0*/  IMAD.IADD R9, R3, 0x1, R5 ;  /* 0x0000000103097824 */ /* 0x000fc800078e0205 */
[----:B------:R-:W-:-:S05]  /*05b0*/  VIADD R3, R9, 0xffffffff ;  /* 0xffffffff09037836 */ /* 0x000fca0000000000 */
[----:B------:R-:W-:-:S13]  /*05c0*/  ISETP.GE.U32.AND P0, PT, R3, 0xfe, PT ;  /* 0x000000fe0300780c */ /* 0x000fda0003f06070 */
[----:B------:R-:W-:Y:S05]  /*05d0*/  @!P0 BRA `(.L_x_18) ;  /* 0x0000000000808947 */ /* 0x000fea0003800000 */
[----:B------:R-:W-:-:S13]  /*05e0*/  ISETP.GT.AND P0, PT, R9, 0xfe, PT ;  /* 0x000000fe0900780c */ /* 0x000fda0003f04270 */
[----:B------:R-:W-:Y:S05]  /*05f0*/  @P0 BRA `(.L_x_19) ;  /* 0x00000000006c0947 */ /* 0x000fea0003800000 */
[----:B------:R-:W-:-:S13]  /*0600*/  ISETP.GE.AND P0, PT, R9, 0x1, PT ;  /* 0x000000010900780c */ /* 0x000fda0003f06270 */
[----:B------:R-:W-:Y:S05]  /*0610*/  @P0 BRA `(.L_x_20) ;  /* 0x0000000000740947 */ /* 0x000fea0003800000 */
[----:B------:R-:W-:Y:S02]  /*0620*/  ISETP.GE.AND P0, PT, R9, -0x18, PT ;  /* 0xffffffe80900780c */ /* 0x000fe40003f06270 */
[----:B------:R-:W-:-:S11]  /*0630*/  LOP3.LUT R0, R0, 0x80000000, RZ, 0xc0, !PT ;  /* 0x8000000000007812 */ /* 0x000fd600078ec0ff */
[----:B------:R-:W-:Y:S05]  /*0640*/  @!P0 BRA `(.L_x_20) ;  /* 0x0000000000688947 */ /* 0x000fea0003800000 */
[CCC-:B------:R-:W-:Y:S01]  /*0650*/  FFMA.RZ R3, R12.reuse, R10.reuse, R7.reuse ;  /* 0x0000000a0c037223 */ /* 0x1c0fe2000000c007 */
[C---:B------:R-:W-:Y:S02]  /*0660*/  VIADD R8, R9.reuse, 0x20 ;  /* 0x0000002009087836 */ /* 0x040fe40000000000 */
[CCC-:B------:R-:W-:Y:S01]  /*0670*/  FFMA.RM R6, R12.reuse, R10.reuse, R7.reuse ;  /* 0x0000000a0c067223 */ /* 0x1c0fe20000004007 */
[----:B------:R-:W-:Y:S02]  /*0680*/  ISETP.NE.AND P2, PT, R9, RZ, PT ;  /* 0x000000ff0900720c */ /* 0x000fe40003f45270 */
[----:B------:R-:W-:Y:S01]  /*0690*/  LOP3.LUT R5, R3, 0x7fffff, RZ, 0xc0, !PT ;  /* 0x007fffff03057812 */ /* 0x000fe200078ec0ff */
[----:B------:R-:W-:Y:S01]  /*06a0*/  FFMA.RP R3, R12, R10, R7 ;  /* 0x0000000a0c037223 */ /* 0x000fe20000008007 */
[----:B------:R-:W-:Y:S01]  /*06b0*/  IMAD.MOV R7, RZ, RZ, -R9 ;  /* 0x000000ffff077224 */ /* 0x000fe200078e0a09 */
[----:B------:R-:W-:Y:S02]  /*06c0*/  ISETP.NE.AND P1, PT, R9, RZ, PT ;  /* 0x000000ff0900720c */ /* 0x000fe40003f25270 */
[----:B------:R-:W-:-:S02]  /*06d0*/  LOP3.LUT R5, R5, 0x800000, RZ, 0xfc, !PT ;  /* 0x0080000005057812 */ /* 0x000fc400078efcff */
[----:B------:R-:W-:Y:S02]  /*06e0*/  FSETP.NEU.FTZ.AND P0, PT, R3, R6, PT ;  /* 0x000000060300720b */ /* 0x000fe40003f1d000 */
[----:B------:R-:W-:Y:S02]  /*06f0*/  SHF.L.U32 R8, R5, R8, RZ ;  /* 0x0000000805087219 */ /* 0x000fe400000006ff */
[----:B------:R-:W-:Y:S02]  /*0700*/  SEL R6, R7, RZ, P2 ;  /* 0x000000ff07067207 */ /* 0x000fe40001000000 */
[----:B------:R-:W-:Y:S02]  /*0710*/  ISETP.NE.AND P1, PT, R8, RZ, P1 ;  /* 0x000000ff0800720c */ /* 0x000fe40000f25270 */
[----:B------:R-:W-:Y:S02]  /*0720*/  SHF.R.U32.HI R6, RZ, R6, R5 ;  /* 0x00000006ff067219 */ /* 0x000fe40000011605 */
[----:B------:R-:W-:-:S02]  /*0730*/  PLOP3.LUT P0, PT, P0, P1, PT, 0xf8, 0x8f ;  /* 0x00000000008f781c */ /* 0x000fc40000703f70 */
[----:B------:R-:W-:Y:S02]  /*0740*/  SHF.R.U32.HI R8, RZ, 0x1, R6 ;  /* 0x00000001ff087819 */ /* 0x000fe40000011606 */
[----:B------:R-:W-:-:S04]  /*0750*/  SEL R3, RZ, 0x1, !P0 ;  /* 0x00000001ff037807 */ /* 0x000fc80004000000 */
[----:B------:R-:W-:-:S04]  /*0760*/  LOP3.LUT R3, R3, 0x1, R8, 0xf8, !PT ;  /* 0x0000000103037812 */ /* 0x000fc800078ef808 */
[----:B------:R-:W-:-:S05]  /*0770*/  LOP3.LUT R3, R3, R6, RZ, 0xc0, !PT ;  /* 0x0000000603037212 */ /* 0x000fca00078ec0ff */
[----:B------:R-:W-:-:S05]  /*0780*/  IMAD.IADD R3, R8, 0x1, R3 ;  /* 0x0000000108037824 */ /* 0x000fca00078e0203 */
[----:B------:R-:W-:Y:S01]  /*0790*/  LOP3.LUT R0, R3, R0, RZ, 0xfc, !PT ;  /* 0x0000000003007212 */ /* 0x000fe200078efcff */
[----:B------:R-:W-:Y:S06]  /*07a0*/  BRA `(.L_x_20) ;  /* 0x0000000000107947 */ /* 0x000fec0003800000 */
.L_x_19:
[----:B------:R-:W-:-:S04]  /*07b0*/  LOP3.LUT R0, R0, 0x80000000, RZ, 0xc0, !PT ;  /* 0x8000000000007812 */ /* 0x000fc800078ec0ff */
[----:B------:R-:W-:Y:S01]  /*07c0*/  LOP3.LUT R0, R0, 0x7f800000, RZ, 0xfc, !PT ;  /* 0x7f80000000007812 */ /* 0x000fe200078efcff */
[----:B------:R-:W-:Y:S06]  /*07d0*/  BRA `(.L_x_20) ;  /* 0x0000000000047947 */ /* 0x000fec0003800000 */
.L_x_18:
[----:B------:R-:W-:-:S07]  /*07e0*/  IMAD R0, R5, 0x800000, R0 ;  /* 0x0080000005007824 */ /* 0x000fce00078e0200 */
.L_x_20:
[----:B------:R-:W-:Y:S05]  /*07f0*/  BSYNC.RECONVERGENT B2 ;  /* 0x0000000000027941 */ /* 0x000fea0003800200 */
.L_x_17:
[----:B------:R-:W-:Y:S05]  /*0800*/  BRA `(.L_x_21) ;  /* 0x0000000000207947 */ /* 0x000fea0003800000 */
.L_x_16:
[----:B------:R-:W-:-:S04]  /*0810*/  LOP3.LUT R0, R9, 0x80000000, R7, 0x48, !PT ;  /* 0x8000000009007812 */ /* 0x000fc800078e4807 */
[----:B------:R-:W-:Y:S01]  /*0820*/  LOP3.LUT R0, R0, 0x7f800000, RZ, 0xfc, !PT ;  /* 0x7f80000000007812 */ /* 0x000fe200078efcff */
[----:B------:R-:W-:Y:S06]  /*0830*/  BRA `(.L_x_21) ;  /* 0x0000000000147947 */ /* 0x000fec0003800000 */
.L_x_15:
[----:B------:R-:W-:Y:S01]  /*0840*/  LOP3.LUT R0, R9, 0x80000000, R7, 0x48, !PT ;  /* 0x8000000009007812 */ /* 0x000fe200078e4807 */
[----:B------:R-:W-:Y:S06]  /*0850*/  BRA `(.L_x_21) ;  /* 0x00000000000c7947 */ /* 0x000fec0003800000 */
.L_x_14:
[----:B------:R-:W0:Y:S01]  /*0860*/  MUFU.RSQ R0, -QNAN ;  /* 0xffc0000000007908 */ /* 0x000e220000001400 */
[----:B------:R-:W-:Y:S05]  /*0870*/  BRA `(.L_x_21) ;  /* 0x0000000000047947 */ /* 0x000fea0003800000 */
.L_x_13:
[----:B------:R-:W-:-:S07]  /*0880*/  FADD.FTZ R0, R0, R3 ;  /* 0x0000000300007221 */ /* 0x000fce0000010000 */
.L_x_21:
[----:B------:R-:W-:Y:S05]  /*0890*/  BSYNC.RECONVERGENT B1 ;  /* 0x0000000000017941 */ /* 0x000fea0003800200 */
.L_x_11:
[----:B------:R-:W-:-:S04]  /*08a0*/  IMAD.MOV.U32 R5, RZ, RZ, 0x0 ;  /* 0x00000000ff057424 */ /* 0x000fc800078e00ff */
[----:B0-----:R-:W-:Y:S05]  /*08b0*/  RET.REL.NODEC R4 `(_Z23dropout_backward_kernelPKfPKiPfif) ;  /* 0xfffffff404d07950 */ /* 0x001fea0003c3ffff */
.L_x_22:
        /* <DEDUP_REMOVED lines=12> */
.L_x_38:


//--------------------- .text._Z22dropout_forward_kernelPKfPfPiifP17curandStateXORWOW --------------------------
	.section	.text._Z22dropout_forward_kernelPKfPfPiifP17curandStateXORWOW,"ax",@progbits
	.align	128
        .global         _Z22dropout_forward_kernelPKfPfPiifP17curandStateXORWOW
        .type           _Z22dropout_forward_kernelPKfPfPiifP17curandStateXORWOW,@function
        .size           _Z22dropout_forward_kernelPKfPfPiifP17curandStateXORWOW,(.L_x_39 - _Z22dropout_forward_kernelPKfPfPiifP17curandStateXORWOW)
        .other          _Z22dropout_forward_kernelPKfPfPiifP17curandStateXORWOW,@"STO_CUDA_ENTRY STV_DEFAULT"
_Z22dropout_forward_kernelPKfPfPiifP17curandStateXORWOW:
.text._Z22dropout_forward_kernelPKfPfPiifP17curandStateXORWOW:
        /* <DEDUP_REMOVED lines=10> */
[----:B------:R-:W2:Y:S01]  /*00a0*/  LDC R13, c[0x0][0x39c] ;  /* 0x0000e700ff0d7b82 */ /* 0x000ea20000000800 */
[----:B0-----:R-:W-:-:S05]  /*00b0*/  IMAD.WIDE R4, R2, 0x30, R4 ;  /* 0x0000003002047825 */ /* 0x001fca00078e0204 */
[----:B-1----:R-:W3:Y:S04]  /*00c0*/  LDG.E.64 R6, desc[UR4][R4.64] ;  /* 0x0000000404067981 */ /* 0x002ee8000c1e1b00 */
[----:B------:R-:W4:Y:S04]  /*00d0*/  LDG.E.64 R10, desc[UR4][R4.64+0x10] ;  /* 0x00001004040a7981 */ /* 0x000f28000c1e1b00 */
[----:B------:R-:W5:Y:S01]  /*00e0*/  LDG.E.64 R8, desc[UR4][R4.64+0x8] ;  /* 0x0000080404087981 */ /* 0x000f62000c1e1b00 */
[----:B---3--:R-:W-:Y:S01]  /*00f0*/  SHF.R.U32.HI R0, RZ, 0x2, R7 ;  /* 0x00000002ff007819 */ /* 0x008fe20000011607 */
[----:B------:R-:W-:-:S03]  /*0100*/  VIADD R6, R6, 0x587c5 ;  /* 0x000587c506067836 */ /* 0x000fc60000000000 */
[----:B------:R-:W-:Y:S01]  /*0110*/  LOP3.LUT R0, R0, R7, RZ, 0x3c, !PT ;  /* 0x0000000700007212 */ /* 0x000fe200078e3cff */
[C---:B----4-:R-:W-:Y:S02]  /*0120*/  IMAD.SHL.U32 R12, R11.reuse, 0x10, RZ ;  /* 0x000000100b0c7824 */ /* 0x050fe400078e00ff */
[----:B------:R-:W-:Y:S02]  /*0130*/  IMAD.MOV.U32 R15, RZ, RZ, R10 ;  /* 0x000000ffff0f7224 */ /* 0x000fe400078e000a */
[----:B------:R-:W-:Y:S02]  /*0140*/  IMAD.SHL.U32 R3, R0, 0x2, RZ ;  /* 0x0000000200037824 */ /* 0x000fe400078e00ff */
[----:B-----5:R-:W-:Y:S02]  /*0150*/  IMAD.MOV.U32 R14, RZ, RZ, R9 ;  /* 0x000000ffff0e7224 */ /* 0x020fe400078e0009 */
[----:B------:R-:W-:Y:S01]  /*0160*/  IMAD.MOV.U32 R7, RZ, RZ, R8 ;  /* 0x000000ffff077224 */ /* 0x000fe200078e0008 */
[----:B------:R-:W-:Y:S01]  /*0170*/  LOP3.LUT R3, R11, R12, R3, 0x96, !PT ;  /* 0x0000000c0b037212 */ /* 0x000fe200078e9603 */
[----:B------:R-:W-:Y:S01]  /*0180*/  IMAD.MOV.U32 R8, RZ, RZ, R11 ;  /* 0x000000ffff087224 */ /* 0x000fe200078e000b */
[----:B------:R0:W-:Y:S02]  /*0190*/  STG.E.64 desc[UR4][R4.64+0x8], R14 ;  /* 0x0000080e04007986 */ /* 0x0001e4000c101b04 */
[----:B------:R-:W-:Y:S01]  /*01a0*/  LOP3.LUT R9, R3, R0, RZ, 0x3c, !PT ;  /* 0x0000000003097212 */ /* 0x000fe200078e3cff */
[----:B------:R-:W-:Y:S01]  /*01b0*/  IMAD.MOV.U32 R3, RZ, RZ, 0x2f800000 ;  /* 0x2f800000ff037424 */ /* 0x000fe200078e00ff */
[----:B------:R0:W-:Y:S03]  /*01c0*/  STG.E.64 desc[UR4][R4.64], R6 ;  /* 0x0000000604007986 */ /* 0x0001e6000c101b04 */
[----:B------:R-:W-:Y:S01]  /*01d0*/  IMAD.IADD R0, R9, 0x1, R6 ;  /* 0x0000000109007824 */ /* 0x000fe200078e0206 */
[----:B------:R0:W-:Y:S04]  /*01e0*/  STG.E.64 desc[UR4][R4.64+0x10], R8 ;  /* 0x0000100804007986 */ /* 0x0001e8000c101b04 */
[----:B------:R-:W-:-:S05]  /*01f0*/  I2FP.F32.U32 R0, R0 ;  /* 0x0000000000007245 */ /* 0x000fca0000201000 */
[----:B------:R-:W-:-:S05]  /*0200*/  FFMA R0, R0, R3, 1.1641532182693481445e-10 ;  /* 0x2f00000000007423 */ /* 0x000fca0000000003 */
[----:B--2---:R-:W-:-:S13]  /*0210*/  FSETP.GT.AND P0, PT, R0, R13, PT ;  /* 0x0000000d0000720b */ /* 0x004fda0003f04000 */
[----:B0-----:R-:W-:Y:S05]  /*0220*/  @!P0 BRA `(.L_x_23) ;  /* 0x0000000000648947 */ /* 0x001fea0003800000 */
[----:B------:R-:W0:Y:S02]  /*0230*/  LDC.64 R4, c[0x0][0x380] ;  /* 0x0000e000ff047b82 */ /* 0x000e240000000a00 */
[----:B0-----:R-:W-:-:S05]  /*0240*/  IMAD.WIDE R4, R2, 0x4, R4 ;  /* 0x0000000402047825 */ /* 0x001fca00078e0204 */
[----:B------:R-:W2:Y:S01]  /*0250*/  LDG.E R0, desc[UR4][R4.64] ;  /* 0x0000000404007981 */ /* 0x000ea2000c1e1900 */
[----:B------:R-:W-:Y:S01]  /*0260*/  FADD R3, -R13, 1 ;  /* 0x3f8000000d037421 */ /* 0x000fe20000000100 */
[----:B------:R-:W-:Y:S03]  /*0270*/  BSSY.RECONVERGENT B0, `(.L_x_24) ;  /* 0x000000c000007945 */ /* 0x000fe60003800200 */
[----:B------:R-:W0:Y:S02]  /*0280*/  MUFU.RCP R6, R3 ;  /* 0x0000000300067308 */ /* 0x000e240000001000 */
[----:B0-----:R-:W-:-:S04]  /*0290*/  FFMA R7, -R3, R6, 1 ;  /* 0x3f80000003077423 */ /* 0x001fc80000000106 */
[----:B------:R-:W-:Y:S02]  /*02a0*/  FFMA R7, R6, R7, R6 ;  /* 0x0000000706077223 */ /* 0x000fe40000000006 */
[----:B--2---:R-:W0:Y:S02]  /*02b0*/  FCHK P0, R0, R3 ;  /* 0x0000000300007302 */ /* 0x004e240000000000 */
[----:B------:R-:W-:-:S04]  /*02c0*/  FFMA R6, R0, R7, RZ ;  /* 0x0000000700067223 */ /* 0x000fc800000000ff */
[----:B------:R-:W-:-:S04]  /*02d0*/  FFMA R8, -R3, R6, R0 ;  /* 0x0000000603087223 */ /* 0x000fc80000000100 */
[----:B------:R-:W-:Y:S01]  /*02e0*/  FFMA R9, R7, R8, R6 ;  /* 0x0000000807097223 */ /* 0x000fe20000000006 */
[----:B0-----:R-:W-:Y:S06]  /*02f0*/  @!P0 BRA `(.L_x_25) ;  /* 0x00000000000c8947 */ /* 0x001fec0003800000 */
[----:B------:R-:W-:-:S07]  /*0300*/  MOV R4, 0x320 ;  /* 0x0000032000047802 */ /* 0x000fce0000000f00 */
[----:B------:R-:W-:Y:S05]  /*0310*/  CALL.REL.NOINC `($__internal_1_$__cuda_sm3x_div_rn_noftz_f32_slowpath) ;  /* 0x0000000000447944 */ /* 0x000fea0003c00000 */
[----:B------:R-:W-:-:S07]  /*0320*/  IMAD.MOV.U32 R9, RZ, RZ, R0 ;  /* 0x000000ffff097224 */ /* 0x000fce00078e0000 */
.L_x_25:
[----:B------:R-:W-:Y:S05]  /*0330*/  BSYNC.RECONVERGENT B0 ;  /* 0x0000000000007941 */ /* 0x000fea0003800200 */
.L_x_24:
[----:B------:R-:W0:Y:S01]  /*0340*/  LDC.64 R4, c[0x0][0x388] ;  /* 0x0000e200ff047b82 */ /* 0x000e220000000a00 */
[----:B------:R-:W-:-:S07]  /*0350*/  IMAD.MOV.U32 R11, RZ, RZ, 0x1 ;  /* 0x00000001ff0b7424 */ /* 0x000fce00078e00ff */
[----:B------:R-:W1:Y:S01]  /*0360*/  LDC.64 R6, c[0x0][0x390] ;  /* 0x0000e400ff067b82 */ /* 0x000e620000000a00 */
[----:B0-----:R-:W-:-:S05]  /*0370*/  IMAD.WIDE R4, R2, 0x4, R4 ;  /* 0x0000000402047825 */ /* 0x001fca00078e0204 */
[----:B------:R-:W-:Y:S01]  /*0380*/  STG.E desc[UR4][R4.64], R9 ;  /* 0x0000000904007986 */ /* 0x000fe2000c101904 */
[----:B-1----:R-:W-:-:S05]  /*0390*/  IMAD.WIDE R2, R2, 0x4, R6 ;  /* 0x0000000402027825 */ /* 0x002fca00078e0206 */
[----:B------:R-:W-:Y:S01]  /*03a0*/  STG.E desc[UR4][R2.64], R11 ;  /* 0x0000000b02007986 */ /* 0x000fe2000c101904 */
[----:B------:R-:W-:Y:S05]  /*03b0*/  EXIT ;  /* 0x000000000000794d */ /* 0x000fea0003800000 */
.L_x_23:
[----:B------:R-:W0:Y:S08]  /*03c0*/  LDC.64 R4, c[0x0][0x388] ;  /* 0x0000e200ff047b82 */ /* 0x000e300000000a00 */
[----:B------:R-:W1:Y:S01]  /*03d0*/  LDC.64 R6, c[0x0][0x390] ;  /* 0x0000e400ff067b82 */ /* 0x000e620000000a00 */
[----:B0-----:R-:W-:-:S05]  /*03e0*/  IMAD.WIDE R4, R2, 0x4, R4 ;  /* 0x0000000402047825 */ /* 0x001fca00078e0204 */
[----:B------:R-:W-:Y:S01]  /*03f0*/  STG.E desc[UR4][R4.64], RZ ;  /* 0x000000ff04007986 */ /* 0x000fe2000c101904 */
[----:B-1----:R-:W-:-:S05]  /*0400*/  IMAD.WIDE R6, R2, 0x4, R6 ;  /* 0x0000000402067825 */ /* 0x002fca00078e0206 */
[----:B------:R-:W-:Y:S01]  /*0410*/  STG.E desc[UR4][R6.64], RZ ;  /* 0x000000ff06007986 */ /* 0x000fe2000c101904 */
[----:B------:R-:W-:Y:S05]  /*0420*/  EXIT ;  /* 0x000000000000794d */ /* 0x000fea0003800000 */
        .weak           $__internal_1_$__cuda_sm3x_div_rn_noftz_f32_slowpath
        .type           $__internal_1_$__cuda_sm3x_div_rn_noftz_f32_slowpath,@function
        .size           $__internal_1_$__cuda_sm3x_div_rn_noftz_f32_slowpath,(.L_x_39 - $__internal_1_$__cuda_sm3x_div_rn_noftz_f32_slowpath)
$__internal_1_$__cuda_sm3x_div_rn_noftz_f32_slowpath:
[----:B------:R-:W-:Y:S01]  /*0430*/  SHF.R.U32.HI R6, RZ, 0x17, R3 ;  /* 0x00000017ff067819 */ /* 0x000fe20000011603 */
[----:B------:R-:W-:Y:S01]  /*0440*/  BSSY.RECONVERGENT B1, `(.L_x_26) ;  /* 0x0000064000017945 */ /* 0x000fe20003800200 */
[--C-:B------:R-:W-:Y:S01]  /*0450*/  SHF.R.U32.HI R5, RZ, 0x17, R0.reuse ;  /* 0x00000017ff057819 */ /* 0x100fe20000011600 */
[----:B------:R-:W-:Y:S01]  /*0460*/  IMAD.MOV.U32 R7, RZ, RZ, R0 ;  /* 0x000000ffff077224 */ /* 0x000fe200078e0000 */
[----:B------:R-:W-:Y:S02]  /*0470*/  LOP3.LUT R6, R6, 0xff, RZ, 0xc0, !PT ;  /* 0x000000ff06067812 */ /* 0x000fe400078ec0ff */
[----:B------:R-:W-:Y:S02]  /*0480*/  LOP3.LUT R5, R5, 0xff, RZ, 0xc0, !PT ;  /* 0x000000ff05057812 */ /* 0x000fe400078ec0ff */
[----:B------:R-:W-:Y:S01]  /*0490*/  MOV R8, R3 ;  /* 0x0000000300087202 */ /* 0x000fe20000000f00 */
[----:B------:R-:W-:Y:S02]  /*04a0*/  VIADD R11, R6, 0xffffffff ;  /* 0xffffffff060b7836 */ /* 0x000fe40000000000 */
[----:B------:R-:W-:-:S03]  /*04b0*/  VIADD R10, R5, 0xffffffff ;  /* 0xffffffff050a7836 */ /* 0x000fc60000000000 */
[----:B------:R-:W-:-:S04]  /*04c0*/  ISETP.GT.U32.AND P0, PT, R11, 0xfd, PT ;  /* 0x000000fd0b00780c */ /* 0x000fc80003f04070 */
[----:B------:R-:W-:-:S13]  /*04d0*/  ISETP.GT.U32.OR P0, PT, R10, 0xfd, P0 ;  /* 0x000000fd0a00780c */ /* 0x000fda0000704470 */
[----:B------:R-:W-:Y:S01]  /*04e0*/  @!P0 IMAD.MOV.U32 R9, RZ, RZ, RZ ;  /* 0x000000ffff098224 */ /* 0x000fe200078e00ff */
[----:B------:R-:W-:Y:S06]  /*04f0*/  @!P0 BRA `(.L_x_27) ;  /* 0x00000000005c8947 */ /* 0x000fec0003800000 */
[----:B------:R-:W-:Y:S02]  /*0500*/  FSETP.GTU.FTZ.AND P0, PT, |R0|, +INF , PT ;  /* 0x7f8000000000780b */ /* 0x000fe40003f1c200 */
        /* <DEDUP_REMOVED lines=22> */
.L_x_27:
[----:B------:R-:W-:Y:S01]  /*0670*/  LEA R3, R6, 0xc0800000, 0x17 ;  /* 0xc080000006037811 */ /* 0x000fe200078eb8ff */
[----:B------:R-:W-:Y:S01]  /*0680*/  VIADD R5, R5, 0xffffff81 ;  /* 0xffffff8105057836 */ /* 0x000fe20000000000 */
[----:B------:R-:W-:Y:S03]  /*0690*/  BSSY.RECONVERGENT B2, `(.L_x_32) ;  /* 0x0000035000027945 */ /* 0x000fe60003800200 */
[----:B------:R-:W-:Y:S01]  /*06a0*/  IMAD.IADD R3, R8, 0x1, -R3 ;  /* 0x0000000108037824 */ /* 0x000fe200078e0a03 */
[C---:B------:R-:W-:Y:S01]  /*06b0*/  IADD3 R6, PT, PT, R5.reuse, 0x7f, -R6 ;  /* 0x0000007f05067810 */ /* 0x040fe20007ffe806 */
[----:B------:R-:W-:Y:S02]  /*06c0*/  IMAD R0, R5, -0x800000, R7 ;  /* 0xff80000005007824 */ /* 0x000fe400078e0207 */
[----:B------:R-:W0:Y:S01]  /*06d0*/  MUFU.RCP R8, R3 ;  /* 0x0000000300087308 */ /* 0x000e220000001000 */
[----:B------:R-:W-:Y:S01]  /*06e0*/  FADD.FTZ R11, -R3, -RZ ;  /* 0x800000ff030b7221 */ /* 0x000fe20000010100 */
[----:B------:R-:W-:-:S03]  /*06f0*/  IMAD.IADD R6, R6, 0x1, R9 ;  /* 0x0000000106067824 */ /* 0x000fc600078e0209 */
        /* <DEDUP_REMOVED lines=8> */
[----:B------:R-:W-:-:S04]  /*0780*/  LOP3.LUT R3, R3, 0xff, RZ, 0xc0, !PT ;  /* 0x000000ff03037812 */ /* 0x000fc800078ec0ff */
[----:B------:R-:W-:-:S05]  /*0790*/  IADD3 R9, PT, PT, R3, R6, RZ ;  /* 0x0000000603097210 */ /* 0x000fca0007ffe0ff */
        /* <DEDUP_REMOVED lines=11> */
[CCC-:B------:R-:W-:Y:S01]  /*0850*/  FFMA.RM R6, R10.reuse, R8.reuse, R7.reuse ;  /* 0x000000080a067223 */ /* 0x1c0fe20000004007 */
[C---:B------:R-:W-:Y:S02]  /*0860*/  ISETP.NE.AND P2, PT, R9.reuse, RZ, PT ;  /* 0x000000ff0900720c */ /* 0x040fe40003f45270 */
[----:B------:R-:W-:Y:S02]  /*0870*/  ISETP.NE.AND P1, PT, R9, RZ, PT ;  /* 0x000000ff0900720c */ /* 0x000fe40003f25270 */
[----:B------:R-:W-:Y:S01]  /*0880*/  LOP3.LUT R5, R3, 0x7fffff, RZ, 0xc0, !PT ;  /* 0x007fffff03057812 */ /* 0x000fe200078ec0ff */
[----:B------:R-:W-:Y:S01]  /*0890*/  FFMA.RP R3, R10, R8, R7 ;  /* 0x000000080a037223 */ /* 0x000fe20000008007 */
[----:B------:R-:W-:Y:S02]  /*08a0*/  VIADD R8, R9, 0x20 ;  /* 0x0000002009087836 */ /* 0x000fe40000000000 */
[----:B------:R-:W-:Y:S01]  /*08b0*/  LOP3.LUT R5, R5, 0x800000, RZ, 0xfc, !PT ;  /* 0x0080000005057812 */ /* 0x000fe200078efcff */
[----:B------:R-:W-:Y:S01]  /*08c0*/  IMAD.MOV R7, RZ, RZ, -R9 ;  /* 0x000000ffff077224 */ /* 0x000fe200078e0a09 */
[----:B------:R-:W-:-:S02]  /*08d0*/  FSETP.NEU.FTZ.AND P0, PT, R3, R6, PT ;  /* 0x000000060300720b */ /* 0x000fc40003f1d000 */
[----:B------:R-:W-:Y:S02]  /*08e0*/  SHF.L.U32 R8, R5, R8, RZ ;  /* 0x0000000805087219 */ /* 0x000fe400000006ff */
[----:B------:R-:W-:Y:S02]  /*08f0*/  SEL R6, R7, RZ, P2 ;  /* 0x000000ff07067207 */ /* 0x000fe40001000000 */
[----:B------:R-:W-:Y:S02]  /*0900*/  ISETP.NE.AND P1, PT, R8, RZ, P1 ;  /* 0x000000ff0800720c */ /* 0x000fe40000f25270 */
[----:B------:R-:W-:Y:S02]  /*0910*/  SHF.R.U32.HI R6, RZ, R6, R5 ;  /* 0x00000006ff067219 */ /* 0x000fe40000011605 */
[----:B------:R-:W-:Y:S02]  /*0920*/  PLOP3.LUT P0, PT, P0, P1, PT, 0xf8, 0x8f ;  /* 0x00000000008f781c */ /* 0x000fe40000703f70 */
[----:B------:R-:W-:-:S02]  /*0930*/  SHF.R.U32.HI R8, RZ, 0x1, R6 ;  /* 0x00000001ff087819 */ /* 0x000fc40000011606 */
[----:B------:R-:W-:-:S04]  /*0940*/  SEL R3, RZ, 0x1, !P0 ;  /* 0x00000001ff037807 */ /* 0x000fc80004000000 */
[----:B------:R-:W-:-:S04]  /*0950*/  LOP3.LUT R3, R3, 0x1, R8, 0xf8, !PT ;  /* 0x0000000103037812 */ /* 0x000fc800078ef808 */
[----:B------:R-:W-:-:S05]  /*0960*/  LOP3.LUT R3, R3, R6, RZ, 0xc0, !PT ;  /* 0x0000000603037212 */ /* 0x000fca00078ec0ff */
[----:B------:R-:W-:-:S05]  /*0970*/  IMAD.IADD R3, R8, 0x1, R3 ;  /* 0x0000000108037824 */ /* 0x000fca00078e0203 */
[----:B------:R-:W-:Y:S01]  /*0980*/  LOP3.LUT R0, R3, R0, RZ, 0xfc, !PT ;  /* 0x0000000003007212 */ /* 0x000fe200078efcff */
[----:B------:R-:W-:Y:S06]  /*0990*/  BRA `(.L_x_35) ;  /* 0x0000000000107947 */ /* 0x000fec0003800000 */
.L_x_34:
[----:B------:R-:W-:-:S04]  /*09a0*/  LOP3.LUT R0, R0, 0x80000000, RZ, 0xc0, !PT ;  /* 0x8000000000007812 */ /* 0x000fc800078ec0ff */
[----:B------:R-:W-:Y:S01]  /*09b0*/  LOP3.LUT R0, R0, 0x7f800000, RZ, 0xfc, !PT ;  /* 0x7f80000000007812 */ /* 0x000fe200078efcff */
[----:B------:R-:W-:Y:S06]  /*09c0*/  BRA `(.L_x_35) ;  /* 0x0000000000047947 */ /* 0x000fec0003800000 */
.L_x_33:
[----:B------:R-:W-:-:S07]  /*09d0*/  IMAD R0, R6, 0x800000, R0 ;  /* 0x0080000006007824 */ /* 0x000fce00078e0200 */
.L_x_35:
[----:B------:R-:W-:Y:S05]  /*09e0*/  BSYNC.RECONVERGENT B2 ;  /* 0x0000000000027941 */ /* 0x000fea0003800200 */
.L_x_32:
[----:B------:R-:W-:Y:S05]  /*09f0*/  BRA `(.L_x_36) ;  /* 0x0000000000207947 */ /* 0x000fea0003800000 */
.L_x_31:
[----:B------:R-:W-:-:S04]  /*0a00*/  LOP3.LUT R0, R8, 0x80000000, R7, 0x48, !PT ;  /* 0x8000000008007812 */ /* 0x000fc800078e4807 */
[----:B------:R-:W-:Y:S01]  /*0a10*/  LOP3.LUT R0, R0, 0x7f800000, RZ, 0xfc, !PT ;  /* 0x7f80000000007812 */ /* 0x000fe200078efcff */
[----:B------:R-:W-:Y:S06]  /*0a20*/  BRA `(.L_x_36) ;  /* 0x0000000000147947 */ /* 0x000fec0003800000 */
.L_x_30:
[----:B------:R-:W-:Y:S01]  /*0a30*/  LOP3.LUT R0, R8, 0x80000000, R7, 0x48, !PT ;  /* 0x8000000008007812 */ /* 0x000fe200078e4807 */
[----:B------:R-:W-:Y:S06]  /*0a40*/  BRA `(.L_x_36) ;  /* 0x00000000000c7947 */ /* 0x000fec0003800000 */
.L_x_29:
[----:B------:R-:W0:Y:S01]  /*0a50*/  MUFU.RSQ R0, -QNAN ;  /* 0xffc0000000007908 */ /* 0x000e220000001400 */
[----:B------:R-:W-:Y:S05]  /*0a60*/  BRA `(.L_x_36) ;  /* 0x0000000000047947 */ /* 0x000fea0003800000 */
.L_x_28:
[----:B------:R-:W-:-:S07]  /*0a70*/  FADD.FTZ R0, R0, R3 ;  /* 0x0000000300007221 */ /* 0x000fce0000010000 */
.L_x_36:
[----:B------:R-:W-:Y:S05]  /*0a80*/  BSYNC.RECONVERGENT B1 ;  /* 0x0000000000017941 */ /* 0x000fea0003800200 */
.L_x_26:
[----:B------:R-:W-:-:S04]  /*0a90*/  IMAD.MOV.U32 R5, RZ, RZ, 0x0 ;  /* 0x00000000ff057424 */ /* 0x000fc800078e00ff */
[----:B0-----:R-:W-:Y:S05]  /*0aa0*/  RET.REL.NODEC R4 `(_Z22dropout_forward_kernelPKfPfPiifP17curandStateXORWOW) ;  /* 0xfffffff404547950 */ /* 0x001fea0003c3ffff */
.L_x_37:
        /* <DEDUP_REMOVED lines=13> */
.L_x_39:


//--------------------- .nv.global.init           --------------------------
	.section	.nv.global.init,"aw",@progbits
	.align	4
.nv.global.init:
	.type		mrg32k3aM1SubSeq,@object
	.size		mrg32k3aM1SubSeq,(mrg32k3aM2SubSeq - mrg32k3aM1SubSeq)
mrg32k3aM1SubSeq:
        /*0000*/ 	.byte	0x0b, 0xcc, 0xee, 0x04, 0x73, 0x29, 0x8b, 0x6f, 0xf6, 0x53, 0x03, 0xf6, 0x23, 0xf6, 0xea, 0xda
        /* <DEDUP_REMOVED lines=125> */
	.type		mrg32k3aM2SubSeq,@object
	.size		mrg32k3aM2SubSeq,(mrg32k3aM1 - mrg32k3aM2SubSeq)
mrg32k3aM2SubSeq:
        /* <DEDUP_REMOVED lines=126> */
	.type		mrg32k3aM1,@object
	.size		mrg32k3aM1,(mrg32k3aM1Seq - mrg32k3aM1)
mrg32k3aM1:
        /* <DEDUP_REMOVED lines=144> */
	.type		mrg32k3aM1Seq,@object
	.size		mrg32k3aM1Seq,(mrg32k3aM2 - mrg32k3aM1Seq)
mrg32k3aM1Seq:
        /* <DEDUP_REMOVED lines=144> */
	.type		mrg32k3aM2,@object
	.size		mrg32k3aM2,(mrg32k3aM2Seq - mrg32k3aM2)
mrg32k3aM2:
        /* <DEDUP_REMOVED lines=144> */
	.type		mrg32k3aM2Seq,@object
	.size		mrg32k3aM2Seq,(precalc_xorwow_matrix - mrg32k3aM2Seq)
mrg32k3aM2Seq:
        /* <DEDUP_REMOVED lines=144> */
	.type		precalc_xorwow_matrix,@object
	.size		precalc_xorwow_matrix,(precalc_xorwow_offset_matrix - precalc_xorwow_matrix)
precalc_xorwow_matrix:
        /* <DEDUP_REMOVED lines=6400> */
	.type		precalc_xorwow_offset_matrix,@object
	.size		precalc_xorwow_offset_matrix,(.L_1 - precalc_xorwow_offset_matrix)
precalc_xorwow_offset_matrix:
        /* <DEDUP_REMOVED lines=6400> */
.L_1:


//--------------------- .nv.shared.reserved.0     --------------------------
	.section	.nv.shared.reserved.0,"aw",@nobits
	.weak		__nv_reservedSMEM_offset_0_alias
	.size		__nv_reservedSMEM_offset_0_alias, 0, 64
	.other		__nv_reservedSMEM_offset_0_alias,@"STO_CUDA_RESERVED_SHARED STV_DEFAULT"
__nv_reservedSMEM_offset_0_alias:
	.zero		0
	.zero		64


//--------------------- .nv.constant0._Z25init_curand_states_kernelP17curandStateXORWOWyi --------------------------
	.section	.nv.constant0._Z25init_curand_states_kernelP17curandStateXORWOWyi,"a",@progbits
	.sectionflags	@""
	.align	4
.nv.constant0._Z25init_curand_states_kernelP17curandStateXORWOWyi:
	.zero		916


//--------------------- .nv.constant0._Z23dropout_backward_kernelPKfPKiPfif --------------------------
	.section	.nv.constant0._Z23dropout_backward_kernelPKfPKiPfif,"a",@progbits
	.sectionflags	@""
	.align	4
.nv.constant0._Z23dropout_backward_kernelPKfPKiPfif:
	.zero		928


//--------------------- .nv.constant0._Z22dropout_forward_kernelPKfPfPiifP17curandStateXORWOW --------------------------
	.section	.nv.constant0._Z22dropout_forward_kernelPKfPfPiifP17curandStateXORWOW,"a",@progbits
	.sectionflags	@""
	.align	4
.nv.constant0._Z22dropout_forward_kernelPKfPfPiifP17curandStateXORWOW:
	.zero		936


//--------------------- SYMBOLS --------------------------

	.type		.nv.reservedSmem.offset0,@object
	.size		.nv.reservedSmem.offset0,0x4
